	.target	sm_80

	.elftype	@"ET_EXEC"


//--------------------- .note.nv.tkinfo           --------------------------
	.section	.note.nv.tkinfo,"",@"SHT_NOTE"
	.sectionflags	@"SHF_NOTE_NV_TKINFO"
	.tkinfo
        /*0018*/ 	.word	0x00000002
        /*0030*/ 	.string	""
        /*0030*/ 	.string	"ptxas"
        /*0030*/ 	.string	"Cuda compilation tools, release 13.0, V13.0.88"
        /*0030*/ 	.string	"Build cuda_13.0.r13.0/compiler.36424714_0"
        /*0030*/ 	.string	"-v  -suppress-debug-info  -lineinfo  -arch sm_80 "



//--------------------- .note.nv.cuinfo           --------------------------
	.section	.note.nv.cuinfo,"",@"SHT_NOTE"
	.sectionflags	@"SHF_NOTE_NV_CUINFO"
        /*0018*/ 	.short	0x0002
        /*001a*/ 	.short	0x0050
        /*001c*/ 	.short	0x0082
	.zero		2


//--------------------- .nv.info                  --------------------------
	.section	.nv.info,"",@"SHT_CUDA_INFO"
	.align	4


	//----- nvinfo : EIATTR_REGCOUNT
	.align		4
        /*0000*/ 	.byte	0x04, 0x2f
        /*0002*/ 	.short	(.L_1 - .L_0)
	.align		4
.L_0:
        /*0004*/ 	.word	index@(matmul_kernel)
        /*0008*/ 	.word	0x00000080


	//----- nvinfo : EIATTR_FRAME_SIZE
	.align		4
.L_1:
        /*000c*/ 	.byte	0x04, 0x11
        /*000e*/ 	.short	(.L_3 - .L_2)
	.align		4
.L_2:
        /*0010*/ 	.word	index@(matmul_kernel)
        /*0014*/ 	.word	0x00000000


	//----- nvinfo : EIATTR_MIN_STACK_SIZE
	.align		4
.L_3:
        /*0018*/ 	.byte	0x04, 0x12
        /*001a*/ 	.short	(.L_5 - .L_4)
	.align		4
.L_4:
        /*001c*/ 	.word	index@(matmul_kernel)
        /*0020*/ 	.word	0x00000000
.L_5:


//--------------------- .nv.info.matmul_kernel    --------------------------
	.section	.nv.info.matmul_kernel,"",@"SHT_CUDA_INFO"
	.sectionflags	@""
	.align	4


	//----- nvinfo : EIATTR_CUDA_API_VERSION
	.align		4
        /*0000*/ 	.byte	0x04, 0x37
        /*0002*/ 	.short	(.L_7 - .L_6)
.L_6:
        /*0004*/ 	.word	0x00000082


	//----- nvinfo : EIATTR_SW2861232_WAR
	.align		4
.L_7:
        /*0008*/ 	.byte	0x01, 0x35
	.zero		2


	//----- nvinfo : EIATTR_PARAM_CBANK
	.align		4
        /*000c*/ 	.byte	0x04, 0x0a
        /*000e*/ 	.short	(.L_9 - .L_8)
	.align		4
.L_8:
        /*0010*/ 	.word	index@(.nv.constant0.matmul_kernel)
        /*0014*/ 	.short	0x0160
        /*0016*/ 	.short	0x0050


	//----- nvinfo : EIATTR_CBANK_PARAM_SIZE
	.align		4
.L_9:
        /*0018*/ 	.byte	0x03, 0x19
        /*001a*/ 	.short	0x0050


	//----- nvinfo : EIATTR_KPARAM_INFO
	.align		4
        /*001c*/ 	.byte	0x04, 0x17
        /*001e*/ 	.short	(.L_11 - .L_10)
.L_10:
        /*0020*/ 	.word	0x00000000
        /*0024*/ 	.short	0x000d
        /*0026*/ 	.short	0x0048
        /*0028*/ 	.byte	0x00, 0xf4, 0x21, 0x00


	//----- nvinfo : EIATTR_KPARAM_INFO
	.align		4
.L_11:
        /*002c*/ 	.byte	0x04, 0x17
        /*002e*/ 	.short	(.L_13 - .L_12)
.L_12:
        /*0030*/ 	.word	0x00000000
        /*0034*/ 	.short	0x000c
        /*0036*/ 	.short	0x0040
        /*0038*/ 	.byte	0x00, 0xf4, 0x21, 0x00


	//----- nvinfo : EIATTR_KPARAM_INFO
	.align		4
.L_13:
        /*003c*/ 	.byte	0x04, 0x17
        /*003e*/ 	.short	(.L_15 - .L_14)
.L_14:
        /*0040*/ 	.word	0x00000000
        /*0044*/ 	.short	0x000b
        /*0046*/ 	.short	0x0038
        /*0048*/ 	.byte	0x00, 0xf0, 0x11, 0x00


	//----- nvinfo : EIATTR_KPARAM_INFO
	.align		4
.L_15:
        /*004c*/ 	.byte	0x04, 0x17
        /*004e*/ 	.short	(.L_17 - .L_16)
.L_16:
        /*0050*/ 	.word	0x00000000
        /*0054*/ 	.short	0x000a
        /*0056*/ 	.short	0x0034
        /*0058*/ 	.byte	0x00, 0xf0, 0x11, 0x00


	//----- nvinfo : EIATTR_KPARAM_INFO
	.align		4
.L_17:
        /*005c*/ 	.byte	0x04, 0x17
        /*005e*/ 	.short	(.L_19 - .L_18)
.L_18:
        /*0060*/ 	.word	0x00000000
        /*0064*/ 	.short	0x0009
        /*0066*/ 	.short	0x0030
        /*0068*/ 	.byte	0x00, 0xf0, 0x11, 0x00


	//----- nvinfo : EIATTR_KPARAM_INFO
	.align		4
.L_19:
        /*006c*/ 	.byte	0x04, 0x17
        /*006e*/ 	.short	(.L_21 - .L_20)
.L_20:
        /*0070*/ 	.word	0x00000000
        /*0074*/ 	.short	0x0008
        /*0076*/ 	.short	0x002c
        /*0078*/ 	.byte	0x00, 0xf0, 0x11, 0x00


	//----- nvinfo : EIATTR_KPARAM_INFO
	.align		4
.L_21:
        /*007c*/ 	.byte	0x04, 0x17
        /*007e*/ 	.short	(.L_23 - .L_22)
.L_22:
        /*0080*/ 	.word	0x00000000
        /*0084*/ 	.short	0x0007
        /*0086*/ 	.short	0x0028
        /*0088*/ 	.byte	0x00, 0xf0, 0x11, 0x00


	//----- nvinfo : EIATTR_KPARAM_INFO
	.align		4
.L_23:
        /*008c*/ 	.byte	0x04, 0x17
        /*008e*/ 	.short	(.L_25 - .L_24)
.L_24:
        /*0090*/ 	.word	0x00000000
        /*0094*/ 	.short	0x0006
        /*0096*/ 	.short	0x0024
        /*0098*/ 	.byte	0x00, 0xf0, 0x11, 0x00


	//----- nvinfo : EIATTR_KPARAM_INFO
	.align		4
.L_25:
        /*009c*/ 	.byte	0x04, 0x17
        /*009e*/ 	.short	(.L_27 - .L_26)
.L_26:
        /*00a0*/ 	.word	0x00000000
        /*00a4*/ 	.short	0x0005
        /*00a6*/ 	.short	0x0020
        /*00a8*/ 	.byte	0x00, 0xf0, 0x11, 0x00


	//----- nvinfo : EIATTR_KPARAM_INFO
	.align		4
.L_27:
        /*00ac*/ 	.byte	0x04, 0x17
        /*00ae*/ 	.short	(.L_29 - .L_28)
.L_28:
        /*00b0*/ 	.word	0x00000000
        /*00b4*/ 	.short	0x0004
        /*00b6*/ 	.short	0x001c
        /*00b8*/ 	.byte	0x00, 0xf0, 0x11, 0x00


	//----- nvinfo : EIATTR_KPARAM_INFO
	.align		4
.L_29:
        /*00bc*/ 	.byte	0x04, 0x17
        /*00be*/ 	.short	(.L_31 - .L_30)
.L_30:
        /*00c0*/ 	.word	0x00000000
        /*00c4*/ 	.short	0x0003
        /*00c6*/ 	.short	0x0018
        /*00c8*/ 	.byte	0x00, 0xf0, 0x11, 0x00


	//----- nvinfo : EIATTR_KPARAM_INFO
	.align		4
.L_31:
        /*00cc*/ 	.byte	0x04, 0x17
        /*00ce*/ 	.short	(.L_33 - .L_32)
.L_32:
        /*00d0*/ 	.word	0x00000000
        /*00d4*/ 	.short	0x0002
        /*00d6*/ 	.short	0x0010
        /*00d8*/ 	.byte	0x00, 0xf4, 0x21, 0x00


	//----- nvinfo : EIATTR_KPARAM_INFO
	.align		4
.L_33:
        /*00dc*/ 	.byte	0x04, 0x17
        /*00de*/ 	.short	(.L_35 - .L_34)
.L_34:
        /*00e0*/ 	.word	0x00000000
        /*00e4*/ 	.short	0x0001
        /*00e6*/ 	.short	0x0008
        /*00e8*/ 	.byte	0x00, 0xf4, 0x21, 0x00


	//----- nvinfo : EIATTR_KPARAM_INFO
	.align		4
.L_35:
        /*00ec*/ 	.byte	0x04, 0x17
        /*00ee*/ 	.short	(.L_37 - .L_36)
.L_36:
        /*00f0*/ 	.word	0x00000000
        /*00f4*/ 	.short	0x0000
        /*00f6*/ 	.short	0x0000
        /*00f8*/ 	.byte	0x00, 0xf4, 0x21, 0x00


	//----- nvinfo : EIATTR_MAXREG_COUNT
	.align		4
.L_37:
        /*00fc*/ 	.byte	0x03, 0x1b
        /*00fe*/ 	.short	0x00ff


	//----- nvinfo : EIATTR_NUM_BARRIERS
	.align		4
        /*0100*/ 	.byte	0x02, 0x4c
        /*0102*/ 	.byte	0x01
	.zero		1


	//----- nvinfo : EIATTR_MERCURY_ISA_VERSION
	.align		4
        /*0104*/ 	.byte	0x03, 0x5f
        /*0106*/ 	.short	0x0000


	//----- nvinfo : EIATTR_EXIT_INSTR_OFFSETS
	.align		4
        /*0108*/ 	.byte	0x04, 0x1c
        /*010a*/ 	.short	(.L_39 - .L_38)


	//   ....[0]....
.L_38:
        /*010c*/ 	.word	0x00002670


	//   ....[1]....
        /*0110*/ 	.word	0x000026a0


	//----- nvinfo : EIATTR_REQNTID
	.align		4
.L_39:
        /*0114*/ 	.byte	0x04, 0x10
        /*0116*/ 	.short	(.L_41 - .L_40)
.L_40:
        /*0118*/ 	.word	0x00000080
        /*011c*/ 	.word	0x00000001
        /*0120*/ 	.word	0x00000001
.L_41:


//--------------------- .nv.callgraph             --------------------------
	.section	.nv.callgraph,"",@"SHT_CUDA_CALLGRAPH"
	.align	4
	.sectionentsize	8
	.align		4
        /*0000*/ 	.word	0x00000000
	.align		4
        /*0004*/ 	.word	0xffffffff
	.align		4
        /*0008*/ 	.word	0x00000000
	.align		4
        /*000c*/ 	.word	0xfffffffe
	.align		4
        /*0010*/ 	.word	0x00000000
	.align		4
        /*0014*/ 	.word	0xfffffffd
	.align		4
        /*0018*/ 	.word	0x00000000
	.align		4
        /*001c*/ 	.word	0xfffffffc


//--------------------- .nv.rel.action            --------------------------
	.section	.nv.rel.action,"",@"SHT_CUDA_RELOCINFO"
	.align	8
	.sectionentsize	8
        /*0000*/ 	.byte	0x73, 0x00, 0x00, 0x00, 0x00, 0x00, 0x00, 0x00, 0x00, 0x00, 0x00, 0x11, 0x25, 0x00, 0x05, 0x36


//--------------------- .nv.constant0.matmul_kernel --------------------------
	.section	.nv.constant0.matmul_kernel,"a",@progbits
	.sectionflags	@""
	.align	4
.nv.constant0.matmul_kernel:
	.zero		432


//--------------------- .text.matmul_kernel       --------------------------
	.section	.text.matmul_kernel,"ax",@progbits
	.sectioninfo	@"SHI_REGISTERS=128"
	.align	128
        .global         matmul_kernel
        .type           matmul_kernel,@function
        .size           matmul_kernel,(.L_x_4 - matmul_kernel)
        .other          matmul_kernel,@"STO_CUDA_ENTRY STV_DEFAULT"
matmul_kernel:
.text.matmul_kernel:
[----:B------:R-:W-:Y:S02]  /*0000*/  IMAD.MOV.U32 R1, RZ, RZ, c[0x0][0x28] ;  /* 0x00000a00ff017624 */ /* 0x000fe400078e00ff */
[----:B------:R-:W-:Y:S01]  /*0010*/  IMAD.MOV.U32 R0, RZ, RZ, 0x1f ;  /* 0x0000001fff007424 */ /* 0x000fe200078e00ff */
[----:B------:R-:W0:Y:S01]  /*0020*/  S2R R5, SR_CTAID.X ;  /* 0x0000000000057919 */ /* 0x000e220000002500 */
[----:B------:R-:W-:Y:S01]  /*0030*/  IMAD.MOV.U32 R94, RZ, RZ, c[0x0][0x180] ;  /* 0x00006000ff5e7624 */ /* 0x000fe200078e00ff */
[----:B------:R-:W-:Y:S02]  /*0040*/  ULDC UR4, c[0x0][0x180] ;  /* 0x0000600000047ab9 */ /* 0x000fe40000000800 */
[----:B------:R-:W-:Y:S01]  /*0050*/  IADD3 R0, R0, c[0x0][0x17c], RZ ;  /* 0x00005f0000007a10 */ /* 0x000fe20007ffe0ff */
[----:B------:R-:W-:Y:S01]  /*0060*/  ULDC.64 UR6, c[0x0][0x118] ;  /* 0x0000460000067ab9 */ /* 0x000fe20000000a00 */
[----:B------:R-:W-:Y:S02]  /*0070*/  IADD3 R94, R94, 0x1f, RZ ;  /* 0x0000001f5e5e7810 */ /* 0x000fe40007ffe0ff */
[----:B------:R-:W-:-:S04]  /*0080*/  SHF.R.S32.HI R3, RZ, 0x1f, R0 ;  /* 0x0000001fff037819 */ /* 0x000fc80000011400 */
[----:B------:R-:W-:-:S04]  /*0090*/  LEA.HI R3, R3, R0, RZ, 0x5 ;  /* 0x0000000003037211 */ /* 0x000fc800078f28ff */
[----:B------:R-:W-:-:S05]  /*00a0*/  SHF.R.S32.HI R3, RZ, 0x5, R3 ;  /* 0x00000005ff037819 */ /* 0x000fca0000011403 */
[----:B------:R-:W-:Y:S01]  /*00b0*/  IMAD.SHL.U32 R4, R3, 0x8, RZ ;  /* 0x0000000803047824 */ /* 0x000fe200078e00ff */
[----:B0-----:R-:W-:-:S04]  /*00c0*/  IABS R8, R5 ;  /* 0x0000000500087213 */ /* 0x001fc80000000000 */
[-C--:B------:R-:W-:Y:S02]  /*00d0*/  IABS R7, R4.reuse ;  /* 0x0000000400077213 */ /* 0x080fe40000000000 */
[----:B------:R-:W-:Y:S02]  /*00e0*/  IABS R10, R4 ;  /* 0x00000004000a7213 */ /* 0x000fe40000000000 */
[----:B------:R-:W0:Y:S08]  /*00f0*/  I2F.RP R0, R7 ;  /* 0x0000000700007306 */ /* 0x000e300000209400 */
[----:B0-----:R-:W0:Y:S02]  /*0100*/  MUFU.RCP R0, R0 ;  /* 0x0000000000007308 */ /* 0x001e240000001000 */
[----:B0-----:R-:W-:Y:S01]  /*0110*/  IADD3 R2, R0, 0xffffffe, RZ ;  /* 0x0ffffffe00027810 */ /* 0x001fe20007ffe0ff */
[----:B------:R-:W-:-:S05]  /*0120*/  IMAD.MOV R0, RZ, RZ, -R10 ;  /* 0x000000ffff007224 */ /* 0x000fca00078e0a0a */
[----:B------:R0:W1:Y:S02]  /*0130*/  F2I.FTZ.U32.TRUNC.NTZ R3, R2 ;  /* 0x0000000200037305 */ /* 0x000064000021f000 */
[----:B0-----:R-:W-:Y:S02]  /*0140*/  IMAD.MOV.U32 R2, RZ, RZ, RZ ;  /* 0x000000ffff027224 */ /* 0x001fe400078e00ff */
[----:B-1----:R-:W-:-:S04]  /*0150*/  IMAD.MOV R6, RZ, RZ, -R3 ;  /* 0x000000ffff067224 */ /* 0x002fc800078e0a03 */
[----:B------:R-:W-:Y:S02]  /*0160*/  IMAD R9, R6, R7, RZ ;  /* 0x0000000706097224 */ /* 0x000fe400078e02ff */
[----:B------:R-:W-:Y:S02]  /*0170*/  IMAD.MOV.U32 R6, RZ, RZ, R8 ;  /* 0x000000ffff067224 */ /* 0x000fe400078e0008 */
[----:B------:R-:W-:-:S06]  /*0180*/  IMAD.HI.U32 R3, R3, R9, R2 ;  /* 0x0000000903037227 */ /* 0x000fcc00078e0002 */
[----:B------:R-:W-:-:S04]  /*0190*/  IMAD.HI.U32 R3, R3, R6, RZ ;  /* 0x0000000603037227 */ /* 0x000fc800078e00ff */
[----:B------:R-:W-:-:S05]  /*01a0*/  IMAD R0, R3, R0, R6 ;  /* 0x0000000003007224 */ /* 0x000fca00078e0206 */
[----:B------:R-:W-:-:S13]  /*01b0*/  ISETP.GT.U32.AND P1, PT, R7, R0, PT ;  /* 0x000000000700720c */ /* 0x000fda0003f24070 */
[----:B------:R-:W-:Y:S01]  /*01c0*/  @!P1 IMAD.IADD R0, R0, 0x1, -R7 ;  /* 0x0000000100009824 */ /* 0x000fe200078e0a07 */
[----:B------:R-:W-:Y:S02]  /*01d0*/  @!P1 IADD3 R3, R3, 0x1, RZ ;  /* 0x0000000103039810 */ /* 0x000fe40007ffe0ff */
[----:B------:R-:W-:Y:S02]  /*01e0*/  ISETP.NE.AND P1, PT, R4, RZ, PT ;  /* 0x000000ff0400720c */ /* 0x000fe40003f25270 */
[----:B------:R-:W-:Y:S02]  /*01f0*/  ISETP.GE.U32.AND P0, PT, R0, R7, PT ;  /* 0x000000070000720c */ /* 0x000fe40003f06070 */
[----:B------:R-:W-:-:S04]  /*0200*/  LOP3.LUT R0, R5, R4, RZ, 0x3c, !PT ;  /* 0x0000000405007212 */ /* 0x000fc800078e3cff */
[----:B------:R-:W-:Y:S01]  /*0210*/  ISETP.GE.AND P2, PT, R0, RZ, PT ;  /* 0x000000ff0000720c */ /* 0x000fe20003f46270 */
[----:B------:R-:W-:-:S05]  /*0220*/  IMAD.MOV.U32 R0, RZ, RZ, c[0x0][0x178] ;  /* 0x00005e00ff007624 */ /* 0x000fca00078e00ff */
[----:B------:R-:W-:Y:S02]  /*0230*/  IADD3 R0, R0, 0x3f, RZ ;  /* 0x0000003f00007810 */ /* 0x000fe40007ffe0ff */
[----:B------:R-:W-:-:S05]  /*0240*/  @P0 IADD3 R3, R3, 0x1, RZ ;  /* 0x0000000103030810 */ /* 0x000fca0007ffe0ff */
[----:B------:R-:W-:Y:S01]  /*0250*/  IMAD.MOV.U32 R2, RZ, RZ, R3 ;  /* 0x000000ffff027224 */ /* 0x000fe200078e0003 */
[----:B------:R-:W-:-:S03]  /*0260*/  SHF.R.S32.HI R3, RZ, 0x1f, R0 ;  /* 0x0000001fff037819 */ /* 0x000fc60000011400 */
[----:B------:R-:W-:Y:S01]  /*0270*/  @!P2 IMAD.MOV R2, RZ, RZ, -R2 ;  /* 0x000000ffff02a224 */ /* 0x000fe200078e0a02 */
[----:B------:R-:W-:Y:S02]  /*0280*/  @!P1 LOP3.LUT R2, RZ, R4, RZ, 0x33, !PT ;  /* 0x00000004ff029212 */ /* 0x000fe400078e33ff */
[----:B------:R-:W-:-:S03]  /*0290*/  LEA.HI R3, R3, R0, RZ, 0x6 ;  /* 0x0000000003037211 */ /* 0x000fc600078f30ff */
[----:B------:R-:W-:Y:S02]  /*02a0*/  IMAD.SHL.U32 R61, R2, 0x8, RZ ;  /* 0x00000008023d7824 */ /* 0x000fe400078e00ff */
[----:B------:R-:W-:-:S03]  /*02b0*/  IMAD.MOV R2, RZ, RZ, -R2 ;  /* 0x000000ffff027224 */ /* 0x000fc600078e0a02 */
[----:B------:R-:W-:Y:S01]  /*02c0*/  LEA.HI.SX32 R3, R3, -R61, 0x1a ;  /* 0x8000003d03037211 */ /* 0x000fe200078fd2ff */
[----:B------:R-:W-:-:S03]  /*02d0*/  IMAD R4, R4, R2, R5 ;  /* 0x0000000204047224 */ /* 0x000fc600078e0205 */
[----:B------:R-:W-:Y:S02]  /*02e0*/  IMNMX R11, R3, 0x8, PT ;  /* 0x00000008030b7817 */ /* 0x000fe40003800200 */
[----:B------:R-:W-:Y:S02]  /*02f0*/  IABS R9, R4 ;  /* 0x0000000400097213 */ /* 0x000fe40000000000 */
[----:B------:R-:W-:-:S04]  /*0300*/  IABS R7, R11 ;  /* 0x0000000b00077213 */ /* 0x000fc80000000000 */
[----:B------:R-:W0:Y:S08]  /*0310*/  I2F.RP R0, R7 ;  /* 0x0000000700007306 */ /* 0x000e300000209400 */
[----:B0-----:R-:W0:Y:S02]  /*0320*/  MUFU.RCP R0, R0 ;  /* 0x0000000000007308 */ /* 0x001e240000001000 */
[----:B0-----:R-:W-:-:S06]  /*0330*/  IADD3 R3, R0, 0xffffffe, RZ ;  /* 0x0ffffffe00037810 */ /* 0x001fcc0007ffe0ff */
[----:B------:R-:W0:Y:S02]  /*0340*/  F2I.FTZ.U32.TRUNC.NTZ R3, R3 ;  /* 0x0000000300037305 */ /* 0x000e24000021f000 */
[----:B0-----:R-:W-:-:S04]  /*0350*/  IMAD.MOV R6, RZ, RZ, -R3 ;  /* 0x000000ffff067224 */ /* 0x001fc800078e0a03 */
[----:B------:R-:W-:Y:S01]  /*0360*/  IMAD.MOV.U32 R2, RZ, RZ, R6 ;  /* 0x000000ffff027224 */ /* 0x000fe200078e0006 */
[----:B------:R-:W-:-:S03]  /*0370*/  IABS R6, R11 ;  /* 0x0000000b00067213 */ /* 0x000fc60000000000 */
[----:B------:R-:W-:Y:S02]  /*0380*/  IMAD R5, R2, R7, RZ ;  /* 0x0000000702057224 */ /* 0x000fe400078e02ff */
[----:B------:R-:W-:Y:S02]  /*0390*/  IMAD.MOV.U32 R2, RZ, RZ, RZ ;  /* 0x000000ffff027224 */ /* 0x000fe400078e00ff */
[----:B------:R-:W-:Y:S02]  /*03a0*/  IMAD.MOV R0, RZ, RZ, -R6 ;  /* 0x000000ffff007224 */ /* 0x000fe400078e0a06 */
        /* <DEDUP_REMOVED lines=9> */
[----:B------:R-:W-:Y:S02]  /*0440*/  ISETP.GE.AND P2, PT, R0, RZ, PT ;  /* 0x000000ff0000720c */ /* 0x000fe40003f46270 */
[----:B------:R-:W0:Y:S05]  /*0450*/  S2R R0, SR_TID.X ;  /* 0x0000000000007919 */ /* 0x000e2a0000002100 */
[----:B------:R-:W-:-:S05]  /*0460*/  @P0 IADD3 R2, R2, 0x1, RZ ;  /* 0x0000000102020810 */ /* 0x000fca0007ffe0ff */
[----:B------:R-:W-:-:S04]  /*0470*/  IMAD.MOV.U32 R60, RZ, RZ, R2 ;  /* 0x000000ffff3c7224 */ /* 0x000fc800078e0002 */
[----:B------:R-:W-:Y:S01]  /*0480*/  @!P2 IMAD.MOV R60, RZ, RZ, -R60 ;  /* 0x000000ffff3ca224 */ /* 0x000fe200078e0a3c */
[----:B------:R-:W-:Y:S02]  /*0490*/  @!P1 LOP3.LUT R60, RZ, R11, RZ, 0x33, !PT ;  /* 0x0000000bff3c9212 */ /* 0x000fe400078e33ff */
[----:B------:R-:W-:-:S03]  /*04a0*/  ISETP.GT.AND P1, PT, R94, 0x1f, PT ;  /* 0x0000001f5e00780c */ /* 0x000fc60003f24270 */
[----:B------:R-:W-:Y:S02]  /*04b0*/  IMAD.MOV R2, RZ, RZ, -R60 ;  /* 0x000000ffff027224 */ /* 0x000fe400078e0a3c */
[----:B------:R-:W-:Y:S02]  /*04c0*/  IMAD.SHL.U32 R60, R60, 0x20, RZ ;  /* 0x000000203c3c7824 */ /* 0x000fe400078e00ff */
[----:B------:R-:W-:Y:S01]  /*04d0*/  IMAD R2, R11, R2, R4 ;  /* 0x000000020b027224 */ /* 0x000fe200078e0204 */
[----:B0-----:R-:W-:Y:S02]  /*04e0*/  SHF.R.U32.HI R3, RZ, 0x6, R0 ;  /* 0x00000006ff037819 */ /* 0x001fe40000011600 */
[C---:B------:R-:W-:Y:S01]  /*04f0*/  LOP3.LUT R20, R0.reuse, 0x3f, RZ, 0xc0, !PT ;  /* 0x0000003f00147812 */ /* 0x040fe200078ec0ff */
[----:B------:R-:W-:Y:S01]  /*0500*/  IMAD.IADD R61, R61, 0x1, R2 ;  /* 0x000000013d3d7824 */ /* 0x000fe200078e0202 */
[----:B------:R-:W-:Y:S02]  /*0510*/  SGXT.U32 R3, R3, 0x1 ;  /* 0x000000010303781a */ /* 0x000fe40000000000 */
[C---:B------:R-:W-:Y:S01]  /*0520*/  LOP3.LUT P0, RZ, R0.reuse, 0x40, RZ, 0xc0, !PT ;  /* 0x0000004000ff7812 */ /* 0x040fe2000780c0ff */
[----:B------:R-:W-:Y:S01]  /*0530*/  IMAD R61, R61, 0x40, R20 ;  /* 0x000000403d3d7824 */ /* 0x000fe200078e0214 */
[----:B------:R-:W-:-:S02]  /*0540*/  LOP3.LUT R2, R0, 0x60, RZ, 0xc0, !PT ;  /* 0x0000006000027812 */ /* 0x000fc400078ec0ff */
[C---:B------:R-:W-:Y:S02]  /*0550*/  LOP3.LUT R24, R0.reuse, 0x40, RZ, 0xc0, !PT ;  /* 0x0000004000187812 */ /* 0x040fe400078ec0ff */
[----:B------:R-:W-:Y:S02]  /*0560*/  LOP3.LUT R4, R0, 0x1f, RZ, 0xc0, !PT ;  /* 0x0000001f00047812 */ /* 0x000fe400078ec0ff */
[C---:B------:R-:W-:Y:S02]  /*0570*/  LOP3.LUT R5, R3.reuse, 0x2, RZ, 0xfc, !PT ;  /* 0x0000000203057812 */ /* 0x040fe400078efcff */
[C---:B------:R-:W-:Y:S02]  /*0580*/  LOP3.LUT R6, R3.reuse, 0x4, RZ, 0xfc, !PT ;  /* 0x0000000403067812 */ /* 0x040fe400078efcff */
[C---:B------:R-:W-:Y:S02]  /*0590*/  LOP3.LUT R7, R3.reuse, 0x6, RZ, 0xfc, !PT ;  /* 0x0000000603077812 */ /* 0x040fe400078efcff */
[----:B------:R-:W-:-:S02]  /*05a0*/  LOP3.LUT R8, R3, 0x8, RZ, 0xfc, !PT ;  /* 0x0000000803087812 */ /* 0x000fc400078efcff */
[C---:B------:R-:W-:Y:S02]  /*05b0*/  LOP3.LUT R9, R3.reuse, 0xa, RZ, 0xfc, !PT ;  /* 0x0000000a03097812 */ /* 0x040fe400078efcff */
[C---:B------:R-:W-:Y:S02]  /*05c0*/  LOP3.LUT R10, R3.reuse, 0xc, RZ, 0xfc, !PT ;  /* 0x0000000c030a7812 */ /* 0x040fe400078efcff */
        /* <DEDUP_REMOVED lines=8> */
[----:B------:R-:W-:Y:S01]  /*0650*/  LOP3.LUT R19, R3, 0x1e, RZ, 0xfc, !PT ;  /* 0x0000001e03137812 */ /* 0x000fe200078efcff */
[----:B------:R-:W-:Y:S05]  /*0660*/  @P1 BRA `(.L_x_0) ;  /* 0x0000007000001947 */ /* 0x000fea0003800000 */
[----:B------:R-:W-:Y:S01]  /*0670*/  IMAD.SHL.U32 R62, R0, 0x10, RZ ;  /* 0x00000010003e7824 */ /* 0x000fe200078e00ff */
[----:B------:R-:W-:Y:S01]  /*0680*/  CS2R R48, SRZ ;  /* 0x0000000000307805 */ /* 0x000fe2000001ff00 */
[----:B------:R-:W-:Y:S01]  /*0690*/  CS2R R40, SRZ ;  /* 0x0000000000287805 */ /* 0x000fe2000001ff00 */
[----:B------:R-:W-:Y:S01]  /*06a0*/  CS2R R50, SRZ ;  /* 0x0000000000327805 */ /* 0x000fe2000001ff00 */
[----:B------:R-:W-:Y:S01]  /*06b0*/  CS2R R42, SRZ ;  /* 0x00000000002a7805 */ /* 0x000fe2000001ff00 */
[----:B------:R-:W-:Y:S01]  /*06c0*/  LOP3.LUT R63, R62, 0x200, RZ, 0xc0, !PT ;  /* 0x000002003e3f7812 */ /* 0x000fe200078ec0ff */
[----:B------:R-:W-:Y:S05]  /*06d0*/  BRA `(.L_x_1) ;  /* 0x0000171000007947 */ /* 0x000fea0003800000 */
.L_x_0:
[----:B------:R-:W-:Y:S01]  /*06e0*/  IABS R34, c[0x0][0x17c] ;  /* 0x00005f0000227a13 */ /* 0x000fe20000000000 */
[----:B------:R-:W-:Y:S01]  /*06f0*/  IMAD.SHL.U32 R64, R20, 0x2, RZ ;  /* 0x0000000214407824 */ /* 0x000fe200078e00ff */
[----:B------:R-:W-:Y:S01]  /*0700*/  IABS R39, c[0x0][0x178] ;  /* 0x00005e0000277a13 */ /* 0x000fe20000000000 */
[----:B------:R-:W-:Y:S01]  /*0710*/  IMAD.MOV.U32 R20, RZ, RZ, RZ ;  /* 0x000000ffff147224 */ /* 0x000fe200078e00ff */
[----:B------:R-:W0:Y:S01]  /*0720*/  I2F.RP R26, R34 ;  /* 0x00000022001a7306 */ /* 0x000e220000209400 */
[----:B------:R-:W-:Y:S01]  /*0730*/  LEA.HI R30, R2, R60, RZ, 0x1b ;  /* 0x0000003c021e7211 */ /* 0x000fe200078fd8ff */
[C---:B------:R-:W-:Y:S01]  /*0740*/  IMAD.SHL.U32 R32, R0.reuse, 0x2, RZ ;  /* 0x0000000200207824 */ /* 0x040fe200078e00ff */
[----:B------:R-:W-:Y:S01]  /*0750*/  SHF.R.S32.HI R25, RZ, 0x1f, R94 ;  /* 0x0000001fff197819 */ /* 0x000fe2000001145e */
[----:B------:R-:W-:Y:S01]  /*0760*/  IMAD.SHL.U32 R65, R0, 0x40, RZ ;  /* 0x0000004000417824 */ /* 0x000fe200078e00ff */
[----:B------:R-:W-:Y:S01]  /*0770*/  IADD3 R40, R30, 0x14, RZ ;  /* 0x000000141e287810 */ /* 0x000fe20007ffe0ff */
[----:B------:R-:W-:Y:S01]  /*0780*/  IMAD.SHL.U32 R62, R0, 0x10, RZ ;  /* 0x00000010003e7824 */ /* 0x000fe200078e00ff */
[C---:B------:R-:W-:Y:S01]  /*0790*/  IADD3 R38, R30.reuse, 0x18, RZ ;  /* 0x000000181e267810 */ /* 0x040fe20007ffe0ff */
[----:B------:R-:W1:Y:S01]  /*07a0*/  I2F.RP R27, R39 ;  /* 0x00000027001b7306 */ /* 0x000e620000209400 */
[C---:B------:R-:W-:Y:S01]  /*07b0*/  IADD3 R41, R30.reuse, 0x10, RZ ;  /* 0x000000101e297810 */ /* 0x040fe20007ffe0ff */
[----:B------:R-:W-:Y:S01]  /*07c0*/  IMAD.MOV.U32 R119, RZ, RZ, c[0x0][0x18c] ;  /* 0x00006300ff777624 */ /* 0x000fe200078e00ff */
[----:B------:R-:W-:Y:S01]  /*07d0*/  IABS R33, R38 ;  /* 0x0000002600217213 */ /* 0x000fe20000000000 */
[----:B------:R-:W-:Y:S01]  /*07e0*/  IMAD.MOV.U32 R121, RZ, RZ, c[0x0][0x188] ;  /* 0x00006200ff797624 */ /* 0x000fe200078e00ff */
[----:B------:R-:W-:Y:S01]  /*07f0*/  IADD3 R42, R30, 0xc, RZ ;  /* 0x0000000c1e2a7810 */ /* 0x000fe20007ffe0ff */
[----:B------:R-:W-:Y:S01]  /*0800*/  IMAD R85, R4, c[0x0][0x18c], RZ ;  /* 0x0000630004557a24 */ /* 0x000fe200078e02ff */
[----:B------:R-:W-:Y:S01]  /*0810*/  IABS R35, R41 ;  /* 0x0000002900237213 */ /* 0x000fe20000000000 */
[----:B0-----:R-:W0:Y:S01]  /*0820*/  MUFU.RCP R26, R26 ;  /* 0x0000001a001a7308 */ /* 0x001e220000001000 */
[----:B------:R-:W-:Y:S01]  /*0830*/  LEA.HI R94, R25, R94, RZ, 0x5 ;  /* 0x0000005e195e7211 */ /* 0x000fe200078f28ff */
[----:B------:R-:W-:Y:S01]  /*0840*/  IMAD R87, R3, c[0x0][0x188], RZ ;  /* 0x0000620003577a24 */ /* 0x000fe200078e02ff */
[----:B------:R-:W-:Y:S01]  /*0850*/  IABS R37, R42 ;  /* 0x0000002a00257213 */ /* 0x000fe20000000000 */
[----:B------:R-:W-:Y:S01]  /*0860*/  IMAD R89, R19, c[0x0][0x188], RZ ;  /* 0x0000620013597a24 */ /* 0x000fe200078e02ff */
[----:B------:R-:W-:Y:S01]  /*0870*/  IADD3 R43, R30, 0x8, RZ ;  /* 0x000000081e2b7810 */ /* 0x000fe20007ffe0ff */
[----:B------:R-:W-:Y:S01]  /*0880*/  IMAD R91, R18, c[0x0][0x188], RZ ;  /* 0x00006200125b7a24 */ /* 0x000fe200078e02ff */
[C---:B------:R-:W-:Y:S01]  /*0890*/  IADD3 R44, R30.reuse, 0x4, RZ ;  /* 0x000000041e2c7810 */ /* 0x040fe20007ffe0ff */
[----:B-1----:R-:W1:Y:S01]  /*08a0*/  MUFU.RCP R27, R27 ;  /* 0x0000001b001b7308 */ /* 0x002e620000001000 */
[----:B------:R-:W-:Y:S01]  /*08b0*/  ISETP.GE.AND P2, PT, R30, RZ, PT ;  /* 0x000000ff1e00720c */ /* 0x000fe20003f46270 */
[----:B------:R-:W-:Y:S01]  /*08c0*/  IMAD R93, R17, c[0x0][0x188], RZ ;  /* 0x00006200115d7a24 */ /* 0x000fe200078e02ff */
[----:B------:R-:W-:Y:S01]  /*08d0*/  IABS R36, R61 ;  /* 0x0000003d00247213 */ /* 0x000fe20000000000 */
[----:B------:R-:W-:Y:S01]  /*08e0*/  IMAD R95, R16, c[0x0][0x188], RZ ;  /* 0x00006200105f7a24 */ /* 0x000fe200078e02ff */
[----:B------:R-:W-:Y:S01]  /*08f0*/  LOP3.LUT R63, R62, 0x200, RZ, 0xc0, !PT ;  /* 0x000002003e3f7812 */ /* 0x000fe200078ec0ff */
[----:B------:R-:W-:Y:S01]  /*0900*/  IMAD R97, R15, c[0x0][0x188], RZ ;  /* 0x000062000f617a24 */ /* 0x000fe200078e02ff */
[----:B------:R-:W-:Y:S01]  /*0910*/  CS2R R48, SRZ ;  /* 0x0000000000307805 */ /* 0x000fe2000001ff00 */
[----:B0-----:R-:W-:Y:S01]  /*0920*/  IADD3 R21, R26, 0xffffffe, RZ ;  /* 0x0ffffffe1a157810 */ /* 0x001fe20007ffe0ff */
[----:B------:R-:W-:Y:S01]  /*0930*/  IMAD R99, R14, c[0x0][0x188], RZ ;  /* 0x000062000e637a24 */ /* 0x000fe200078e02ff */
[----:B------:R-:W-:Y:S01]  /*0940*/  IADD3 R26, R30, 0x1c, RZ ;  /* 0x0000001c1e1a7810 */ /* 0x000fe20007ffe0ff */
[----:B------:R-:W-:Y:S01]  /*0950*/  IMAD R101, R13, c[0x0][0x188], RZ ;  /* 0x000062000d657a24 */ /* 0x000fe200078e02ff */
[----:B------:R-:W-:Y:S01]  /*0960*/  IABS R30, R30 ;  /* 0x0000001e001e7213 */ /* 0x000fe20000000000 */
[----:B------:R-:W-:Y:S01]  /*0970*/  IMAD R103, R12, c[0x0][0x188], RZ ;  /* 0x000062000c677a24 */ /* 0x000fe200078e02ff */
[----:B------:R-:W0:Y:S01]  /*0980*/  F2I.FTZ.U32.TRUNC.NTZ R21, R21 ;  /* 0x0000001500157305 */ /* 0x000e22000021f000 */
[----:B------:R-:W-:Y:S01]  /*0990*/  IABS R28, R26 ;  /* 0x0000001a001c7213 */ /* 0x000fe20000000000 */
[----:B------:R-:W-:Y:S01]  /*09a0*/  IMAD R105, R11, c[0x0][0x188], RZ ;  /* 0x000062000b697a24 */ /* 0x000fe200078e02ff */
[----:B-1----:R-:W-:Y:S01]  /*09b0*/  IADD3 R22, R27, 0xffffffe, RZ ;  /* 0x0ffffffe1b167810 */ /* 0x002fe20007ffe0ff */
[----:B------:R-:W-:Y:S01]  /*09c0*/  IMAD R107, R10, c[0x0][0x188], RZ ;  /* 0x000062000a6b7a24 */ /* 0x000fe200078e02ff */
[----:B------:R-:W-:Y:S01]  /*09d0*/  SEL R27, RZ, 0x90, !P0 ;  /* 0x00000090ff1b7807 */ /* 0x000fe20004000000 */
[----:B------:R-:W-:Y:S01]  /*09e0*/  IMAD R109, R9, c[0x0][0x188], RZ ;  /* 0x00006200096d7a24 */ /* 0x000fe200078e02ff */
[----:B------:R-:W-:Y:S01]  /*09f0*/  CS2R R50, SRZ ;  /* 0x0000000000327805 */ /* 0x000fe2000001ff00 */
[----:B------:R-:W1:Y:S01]  /*0a00*/  F2I.FTZ.U32.TRUNC.NTZ R23, R22 ;  /* 0x0000001600177305 */ /* 0x000e62000021f000 */
[----:B------:R-:W-:Y:S01]  /*0a10*/  LOP3.LUT R64, R27, R64, RZ, 0x3c, !PT ;  /* 0x000000401b407212 */ /* 0x000fe200078e3cff */
[----:B------:R-:W-:Y:S01]  /*0a20*/  IMAD R111, R8, c[0x0][0x188], RZ ;  /* 0x00006200086f7a24 */ /* 0x000fe200078e02ff */
[----:B------:R-:W-:Y:S01]  /*0a30*/  CS2R R52, SRZ ;  /* 0x0000000000347805 */ /* 0x000fe2000001ff00 */
[----:B------:R-:W-:Y:S01]  /*0a40*/  IMAD R113, R7, c[0x0][0x188], RZ ;  /* 0x0000620007717a24 */ /* 0x000fe200078e02ff */
[----:B------:R-:W-:Y:S01]  /*0a50*/  CS2R R54, SRZ ;  /* 0x0000000000367805 */ /* 0x000fe2000001ff00 */
[----:B------:R-:W-:Y:S01]  /*0a60*/  IMAD R115, R6, c[0x0][0x188], RZ ;  /* 0x0000620006737a24 */ /* 0x000fe200078e02ff */
[----:B------:R-:W-:Y:S01]  /*0a70*/  CS2R R46, SRZ ;  /* 0x00000000002e7805 */ /* 0x000fe2000001ff00 */
[----:B0-----:R-:W-:Y:S01]  /*0a80*/  IMAD.MOV R29, RZ, RZ, -R21 ;  /* 0x000000ffff1d7224 */ /* 0x001fe200078e0a15 */
[----:B------:R-:W-:Y:S01]  /*0a90*/  SHF.R.S32.HI R94, RZ, 0x5, R94 ;  /* 0x00000005ff5e7819 */ /* 0x000fe2000001145e */
[----:B------:R-:W-:Y:S01]  /*0aa0*/  IMAD R117, R5, c[0x0][0x188], RZ ;  /* 0x0000620005757a24 */ /* 0x000fe200078e02ff */
[C---:B------:R-:W-:Y:S01]  /*0ab0*/  LOP3.LUT R84, R64.reuse, 0x20, RZ, 0x3c, !PT ;  /* 0x0000002040547812 */ /* 0x040fe200078e3cff */
[----:B------:R-:W-:Y:S01]  /*0ac0*/  IMAD R29, R29, R34, RZ ;  /* 0x000000221d1d7224 */ /* 0x000fe200078e02ff */
[C---:B------:R-:W-:Y:S01]  /*0ad0*/  LOP3.LUT R86, R64.reuse, 0x40, RZ, 0x3c, !PT ;  /* 0x0000004040567812 */ /* 0x040fe200078e3cff */
[----:B------:R-:W-:Y:S01]  /*0ae0*/  IMAD.SHL.U32 R119, R119, 0x20, RZ ;  /* 0x0000002077777824 */ /* 0x000fe200078e00ff */
[----:B------:R-:W-:Y:S01]  /*0af0*/  LOP3.LUT R88, R64, 0x60, RZ, 0x3c, !PT ;  /* 0x0000006040587812 */ /* 0x000fe200078e3cff */
[----:B-1----:R-:W-:-:S02]  /*0b00*/  IMAD.MOV R22, RZ, RZ, -R23 ;  /* 0x000000ffff167224 */ /* 0x002fc400078e0a17 */
[----:B------:R-:W-:-:S04]  /*0b10*/  IMAD.HI.U32 R20, R21, R29, R20 ;  /* 0x0000001d15147227 */ /* 0x000fc800078e0014 */
[----:B------:R-:W-:Y:S01]  /*0b20*/  IMAD.MOV.U32 R29, RZ, RZ, R28 ;  /* 0x000000ffff1d7224 */ /* 0x000fe200078e001c */
[----:B------:R-:W-:Y:S01]  /*0b30*/  IABS R28, R43 ;  /* 0x0000002b001c7213 */ /* 0x000fe20000000000 */
[----:B------:R-:W-:Y:S02]  /*0b40*/  IMAD R31, R22, R39, RZ ;  /* 0x00000027161f7224 */ /* 0x000fe400078e02ff */
[----:B------:R-:W-:Y:S02]  /*0b50*/  IMAD.MOV.U32 R22, RZ, RZ, RZ ;  /* 0x000000ffff167224 */ /* 0x000fe400078e00ff */
[----:B------:R-:W-:-:S04]  /*0b60*/  IMAD.HI.U32 R21, R20, R29, RZ ;  /* 0x0000001d14157227 */ /* 0x000fc800078e00ff */
[----:B------:R-:W-:Y:S01]  /*0b70*/  IMAD.HI.U32 R31, R23, R31, R22 ;  /* 0x0000001f171f7227 */ /* 0x000fe200078e0016 */
[----:B------:R-:W-:-:S03]  /*0b80*/  IABS R22, R40 ;  /* 0x0000002800167213 */ /* 0x000fc60000000000 */
[----:B------:R-:W-:Y:S02]  /*0b90*/  IMAD.MOV R21, RZ, RZ, -R21 ;  /* 0x000000ffff157224 */ /* 0x000fe400078e0a15 */
[----:B------:R-:W-:-:S04]  /*0ba0*/  IMAD.HI.U32 R25, R20, R35, RZ ;  /* 0x0000002314197227 */ /* 0x000fc800078e00ff */
[----:B------:R-:W-:Y:S02]  /*0bb0*/  IMAD R21, R34, R21, R29 ;  /* 0x0000001522157224 */ /* 0x000fe400078e021d */
[----:B------:R-:W-:Y:S02]  /*0bc0*/  IMAD.MOV.U32 R29, RZ, RZ, R22 ;  /* 0x000000ffff1d7224 */ /* 0x000fe400078e0016 */
[----:B------:R-:W-:Y:S01]  /*0bd0*/  IMAD.HI.U32 R22, R20, R33, RZ ;  /* 0x0000002114167227 */ /* 0x000fe200078e00ff */
[----:B------:R-:W-:-:S03]  /*0be0*/  ISETP.GT.U32.AND P1, PT, R34, R21, PT ;  /* 0x000000152200720c */ /* 0x000fc60003f24070 */
[----:B------:R-:W-:-:S04]  /*0bf0*/  IMAD.HI.U32 R23, R20, R29, RZ ;  /* 0x0000001d14177227 */ /* 0x000fc800078e00ff */
[----:B------:R-:W-:Y:S02]  /*0c00*/  IMAD.MOV R22, RZ, RZ, -R22 ;  /* 0x000000ffff167224 */ /* 0x000fe400078e0a16 */
[----:B------:R-:W-:-:S04]  /*0c10*/  IMAD.HI.U32 R27, R20, R37, RZ ;  /* 0x00000025141b7227 */ /* 0x000fc800078e00ff */
[----:B------:R-:W-:Y:S02]  /*0c20*/  IMAD.MOV R25, RZ, RZ, -R25 ;  /* 0x000000ffff197224 */ /* 0x000fe400078e0a19 */
[----:B------:R-:W-:Y:S02]  /*0c30*/  IMAD.MOV R23, RZ, RZ, -R23 ;  /* 0x000000ffff177224 */ /* 0x000fe400078e0a17 */
[C---:B------:R-:W-:Y:S02]  /*0c40*/  IMAD R22, R34.reuse, R22, R33 ;  /* 0x0000001622167224 */ /* 0x040fe400078e0221 */
[----:B------:R-:W-:Y:S02]  /*0c50*/  IMAD.MOV R27, RZ, RZ, -R27 ;  /* 0x000000ffff1b7224 */ /* 0x000fe400078e0a1b */
[C---:B------:R-:W-:Y:S01]  /*0c60*/  IMAD R25, R34.reuse, R25, R35 ;  /* 0x0000001922197224 */ /* 0x040fe200078e0223 */
[C---:B------:R-:W-:Y:S01]  /*0c70*/  ISETP.GT.U32.AND P5, PT, R34.reuse, R22, PT ;  /* 0x000000162200720c */ /* 0x040fe20003fa4070 */
[C---:B------:R-:W-:Y:S01]  /*0c80*/  IMAD R23, R34.reuse, R23, R29 ;  /* 0x0000001722177224 */ /* 0x040fe200078e021d */
[----:B------:R-:W-:Y:S01]  /*0c90*/  IABS R35, R44 ;  /* 0x0000002c00237213 */ /* 0x000fe20000000000 */
[C---:B------:R-:W-:Y:S01]  /*0ca0*/  IMAD R27, R34.reuse, R27, R37 ;  /* 0x0000001b221b7224 */ /* 0x040fe200078e0225 */
[C---:B------:R-:W-:Y:S01]  /*0cb0*/  ISETP.GT.U32.AND P4, PT, R34.reuse, R25, PT ;  /* 0x000000192200720c */ /* 0x040fe20003f84070 */
[----:B------:R-:W-:Y:S01]  /*0cc0*/  IMAD.MOV.U32 R33, RZ, RZ, R28 ;  /* 0x000000ffff217224 */ /* 0x000fe200078e001c */
[C---:B------:R-:W-:Y:S01]  /*0cd0*/  ISETP.GT.U32.AND P6, PT, R34.reuse, R23, PT ;  /* 0x000000172200720c */ /* 0x040fe20003fc4070 */
[----:B------:R-:W-:Y:S01]  /*0ce0*/  @!P1 IMAD.IADD R21, R21, 0x1, -R34 ;  /* 0x0000000115159824 */ /* 0x000fe200078e0a22 */
[----:B------:R-:W-:Y:S01]  /*0cf0*/  ISETP.GT.U32.AND P3, PT, R34, R27, PT ;  /* 0x0000001b2200720c */ /* 0x000fe20003f64070 */
[----:B------:R-:W-:-:S03]  /*0d00*/  IMAD.HI.U32 R28, R20, R33, RZ ;  /* 0x00000021141c7227 */ /* 0x000fc600078e00ff */
[----:B------:R-:W-:Y:S01]  /*0d10*/  ISETP.GT.U32.AND P1, PT, R34, R21, PT ;  /* 0x000000152200720c */ /* 0x000fe20003f24070 */
[----:B------:R-:W-:Y:S02]  /*0d20*/  IMAD.MOV R28, RZ, RZ, -R28 ;  /* 0x000000ffff1c7224 */ /* 0x000fe400078e0a1c */
[--C-:B------:R-:W-:Y:S02]  /*0d30*/  @!P5 IMAD.IADD R22, R22, 0x1, -R34.reuse ;  /* 0x000000011616d824 */ /* 0x100fe400078e0a22 */
[----:B------:R-:W-:Y:S02]  /*0d40*/  @!P4 IMAD.IADD R25, R25, 0x1, -R34 ;  /* 0x000000011919c824 */ /* 0x000fe400078e0a22 */
[C---:B------:R-:W-:Y:S02]  /*0d50*/  IMAD R28, R34.reuse, R28, R33 ;  /* 0x0000001c221c7224 */ /* 0x040fe400078e0221 */
[----:B------:R-:W-:Y:S01]  /*0d60*/  IMAD.MOV.U32 R33, RZ, RZ, R30 ;  /* 0x000000ffff217224 */ /* 0x000fe200078e001e */
[C---:B------:R-:W-:Y:S01]  /*0d70*/  ISETP.GT.U32.AND P5, PT, R34.reuse, R25, PT ;  /* 0x000000192200720c */ /* 0x040fe20003fa4070 */
[--C-:B------:R-:W-:Y:S01]  /*0d80*/  @!P6 IMAD.IADD R23, R23, 0x1, -R34.reuse ;  /* 0x000000011717e824 */ /* 0x100fe200078e0a22 */
[----:B------:R-:W-:Y:S01]  /*0d90*/  ISETP.GT.U32.AND P6, PT, R34, R22, PT ;  /* 0x000000162200720c */ /* 0x000fe20003fc4070 */
[----:B------:R-:W-:-:S02]  /*0da0*/  @!P3 IMAD.IADD R27, R27, 0x1, -R34 ;  /* 0x000000011b1bb824 */ /* 0x000fc400078e0a22 */
[----:B------:R-:W-:Y:S01]  /*0db0*/  IMAD.HI.U32 R29, R20, R35, RZ ;  /* 0x00000023141d7227 */ /* 0x000fe200078e00ff */
[C---:B------:R-:W-:Y:S02]  /*0dc0*/  ISETP.GT.U32.AND P4, PT, R34.reuse, R23, PT ;  /* 0x000000172200720c */ /* 0x040fe40003f84070 */
[----:B------:R-:W-:Y:S01]  /*0dd0*/  ISETP.GT.U32.AND P3, PT, R34, R27, PT ;  /* 0x0000001b2200720c */ /* 0x000fe20003f64070 */
[----:B------:R-:W-:-:S04]  /*0de0*/  IMAD.HI.U32 R20, R20, R33, RZ ;  /* 0x0000002114147227 */ /* 0x000fc800078e00ff */
[----:B------:R-:W-:Y:S02]  /*0df0*/  IMAD.MOV R29, RZ, RZ, -R29 ;  /* 0x000000ffff1d7224 */ /* 0x000fe400078e0a1d */
[----:B------:R-:W-:Y:S02]  /*0e00*/  IMAD.MOV R20, RZ, RZ, -R20 ;  /* 0x000000ffff147224 */ /* 0x000fe400078e0a14 */
[C---:B------:R-:W-:Y:S02]  /*0e10*/  IMAD R29, R34.reuse, R29, R35 ;  /* 0x0000001d221d7224 */ /* 0x040fe400078e0223 */
[----:B------:R-:W-:Y:S01]  /*0e20*/  IMAD R30, R34, R20, R33 ;  /* 0x00000014221e7224 */ /* 0x000fe200078e0221 */
[----:B------:R-:W-:Y:S01]  /*0e30*/  LOP3.LUT R20, R0, 0x7, RZ, 0xc0, !PT ;  /* 0x0000000700147812 */ /* 0x000fe200078ec0ff */
[--C-:B------:R-:W-:Y:S01]  /*0e40*/  @!P1 IMAD.IADD R21, R21, 0x1, -R34.reuse ;  /* 0x0000000115159824 */ /* 0x100fe200078e0a22 */
[----:B------:R-:W-:Y:S01]  /*0e50*/  ISETP.GT.U32.AND P1, PT, R34, R28, PT ;  /* 0x0000001c2200720c */ /* 0x000fe20003f24070 */
[--C-:B------:R-:W-:Y:S01]  /*0e60*/  @!P6 IMAD.IADD R22, R22, 0x1, -R34.reuse ;  /* 0x000000011616e824 */ /* 0x100fe200078e0a22 */
[C---:B------:R-:W-:Y:S01]  /*0e70*/  ISETP.GT.U32.AND P6, PT, R34.reuse, R29, PT ;  /* 0x0000001d2200720c */ /* 0x040fe20003fc4070 */
[----:B------:R-:W-:Y:S01]  /*0e80*/  @!P5 IMAD.IADD R25, R25, 0x1, -R34 ;  /* 0x000000011919d824 */ /* 0x000fe200078e0a22 */
[----:B------:R-:W-:Y:S01]  /*0e90*/  ISETP.GT.U32.AND P5, PT, R34, R30, PT ;  /* 0x0000001e2200720c */ /* 0x000fe20003fa4070 */
[----:B------:R-:W-:-:S04]  /*0ea0*/  IMAD.HI.U32 R31, R31, R36, RZ ;  /* 0x000000241f1f7227 */ /* 0x000fc800078e00ff */
[--C-:B------:R-:W-:Y:S01]  /*0eb0*/  @!P4 IMAD.IADD R23, R23, 0x1, -R34.reuse ;  /* 0x000000011717c824 */ /* 0x100fe200078e0a22 */
[----:B------:R-:W-:Y:S01]  /*0ec0*/  ISETP.GE.AND P4, PT, R26, RZ, PT ;  /* 0x000000ff1a00720c */ /* 0x000fe20003f86270 */
[--C-:B------:R-:W-:Y:S01]  /*0ed0*/  @!P3 IMAD.IADD R27, R27, 0x1, -R34.reuse ;  /* 0x000000011b1bb824 */ /* 0x100fe200078e0a22 */
[----:B------:R-:W-:Y:S01]  /*0ee0*/  ISETP.GE.AND P3, PT, R38, RZ, PT ;  /* 0x000000ff2600720c */ /* 0x000fe20003f66270 */
[----:B------:R-:W-:Y:S01]  /*0ef0*/  IMAD.MOV R26, RZ, RZ, -R31 ;  /* 0x000000ffff1a7224 */ /* 0x000fe200078e0a1f */
[----:B------:R-:W-:Y:S01]  /*0f00*/  LOP3.LUT R31, R32, 0x10, RZ, 0xc0, !PT ;  /* 0x00000010201f7812 */ /* 0x000fe200078ec0ff */
[----:B------:R-:W-:Y:S01]  /*0f10*/  @!P1 IMAD.IADD R28, R28, 0x1, -R34 ;  /* 0x000000011c1c9824 */ /* 0x000fe200078e0a22 */
[----:B------:R-:W-:Y:S01]  /*0f20*/  ISETP.GE.AND P1, PT, R40, RZ, PT ;  /* 0x000000ff2800720c */ /* 0x000fe20003f26270 */
[----:B------:R-:W-:Y:S01]  /*0f30*/  IMAD R26, R39, R26, R36 ;  /* 0x0000001a271a7224 */ /* 0x000fe200078e0224 */
[----:B------:R-:W-:Y:S01]  /*0f40*/  LEA.HI R31, R24, R31, RZ, 0x1f ;  /* 0x0000001f181f7211 */ /* 0x000fe200078ff8ff */
[----:B------:R-:W-:-:S02]  /*0f50*/  @!P6 IMAD.IADD R29, R29, 0x1, -R34 ;  /* 0x000000011d1de824 */ /* 0x000fc400078e0a22 */
[----:B------:R-:W-:Y:S01]  /*0f60*/  @!P5 IMAD.IADD R30, R30, 0x1, -R34 ;  /* 0x000000011e1ed824 */ /* 0x000fe200078e0a22 */
[----:B------:R-:W-:Y:S01]  /*0f70*/  ISETP.GT.U32.AND P6, PT, R39, R26, PT ;  /* 0x0000001a2700720c */ /* 0x000fe20003fc4070 */
[----:B------:R-:W-:Y:S01]  /*0f80*/  @!P4 IMAD.MOV R21, RZ, RZ, -R21 ;  /* 0x000000ffff15c224 */ /* 0x000fe200078e0a15 */
[C---:B------:R-:W-:Y:S01]  /*0f90*/  ISETP.GT.U32.AND P4, PT, R34.reuse, R28, PT ;  /* 0x0000001c2200720c */ /* 0x040fe20003f84070 */
[----:B------:R-:W-:Y:S01]  /*0fa0*/  @!P3 IMAD.MOV R22, RZ, RZ, -R22 ;  /* 0x000000ffff16b224 */ /* 0x000fe200078e0a16 */
[----:B------:R-:W-:Y:S01]  /*0fb0*/  ISETP.GT.U32.AND P3, PT, R34, R29, PT ;  /* 0x0000001d2200720c */ /* 0x000fe20003f64070 */
[----:B------:R-:W-:Y:S01]  /*0fc0*/  IMAD.SHL.U32 R24, R0, 0x8, RZ ;  /* 0x0000000800187824 */ /* 0x000fe200078e00ff */
[----:B------:R-:W-:Y:S01]  /*0fd0*/  ISETP.GT.U32.AND P5, PT, R34, R30, PT ;  /* 0x0000001e2200720c */ /* 0x000fe20003fa4070 */
[----:B------:R-:W-:Y:S02]  /*0fe0*/  @!P1 IMAD.MOV R23, RZ, RZ, -R23 ;  /* 0x000000ffff179224 */ /* 0x000fe400078e0a17 */
[----:B------:R-:W-:Y:S01]  /*0ff0*/  IMAD.SHL.U32 R121, R121, 0x20, RZ ;  /* 0x0000002079797824 */ /* 0x000fe200078e00ff */
[----:B------:R-:W-:-:S03]  /*1000*/  LOP3.LUT R33, R24, 0x30, RZ, 0xc0, !PT ;  /* 0x0000003018217812 */ /* 0x000fc600078ec0ff */
[----:B------:R-:W-:Y:S01]  /*1010*/  @!P6 IMAD.IADD R26, R26, 0x1, -R39 ;  /* 0x000000011a1ae824 */ /* 0x000fe200078e0a27 */
[----:B------:R-:W-:Y:S01]  /*1020*/  ISETP.GE.AND P6, PT, R41, RZ, PT ;  /* 0x000000ff2900720c */ /* 0x000fe20003fc6270 */
[--C-:B------:R-:W-:Y:S01]  /*1030*/  @!P4 IMAD.IADD R28, R28, 0x1, -R34.reuse ;  /* 0x000000011c1cc824 */ /* 0x100fe200078e0a22 */
[----:B------:R-:W-:Y:S01]  /*1040*/  ISETP.GE.AND P4, PT, R42, RZ, PT ;  /* 0x000000ff2a00720c */ /* 0x000fe20003f86270 */
[--C-:B------:R-:W-:Y:S01]  /*1050*/  @!P3 IMAD.IADD R29, R29, 0x1, -R34.reuse ;  /* 0x000000011d1db824 */ /* 0x100fe200078e0a22 */
[----:B------:R-:W-:Y:S01]  /*1060*/  ISETP.GT.U32.AND P1, PT, R39, R26, PT ;  /* 0x0000001a2700720c */ /* 0x000fe20003f24070 */
[----:B------:R-:W-:Y:S01]  /*1070*/  @!P5 IMAD.IADD R30, R30, 0x1, -R34 ;  /* 0x000000011e1ed824 */ /* 0x000fe200078e0a22 */
[----:B------:R-:W-:Y:S01]  /*1080*/  ISETP.GE.AND P3, PT, R43, RZ, PT ;  /* 0x000000ff2b00720c */ /* 0x000fe20003f66270 */
[----:B------:R-:W-:Y:S01]  /*1090*/  IMAD R33, R20, 0x40, R33 ;  /* 0x0000004014217824 */ /* 0x000fe200078e0221 */
[----:B------:R-:W-:Y:S01]  /*10a0*/  ISETP.GE.AND P5, PT, R44, RZ, PT ;  /* 0x000000ff2c00720c */ /* 0x000fe20003fa6270 */
[----:B------:R-:W-:Y:S01]  /*10b0*/  IMAD R20, R20, 0x90, RZ ;  /* 0x0000009014147824 */ /* 0x000fe200078e02ff */
[----:B------:R-:W-:Y:S01]  /*10c0*/  CS2R R44, SRZ ;  /* 0x00000000002c7805 */ /* 0x000fe2000001ff00 */
[----:B------:R-:W-:Y:S01]  /*10d0*/  @!P2 IMAD.MOV R30, RZ, RZ, -R30 ;  /* 0x000000ffff1ea224 */ /* 0x000fe200078e0a1e */
[----:B------:R-:W-:Y:S01]  /*10e0*/  ISETP.GE.AND P2, PT, R61, RZ, PT ;  /* 0x000000ff3d00720c */ /* 0x000fe20003f46270 */
[----:B------:R-:W-:Y:S01]  /*10f0*/  @!P6 IMAD.MOV R25, RZ, RZ, -R25 ;  /* 0x000000ffff19e224 */ /* 0x000fe200078e0a19 */
[----:B------:R-:W-:Y:S01]  /*1100*/  LOP3.LUT R20, R20, R31, RZ, 0x3c, !PT ;  /* 0x0000001f14147212 */ /* 0x000fe200078e3cff */
[----:B------:R-:W-:Y:S01]  /*1110*/  @!P4 IMAD.MOV R27, RZ, RZ, -R27 ;  /* 0x000000ffff1bc224 */ /* 0x000fe200078e0a1b */
[----:B------:R-:W-:Y:S01]  /*1120*/  LOP3.LUT R90, R33, 0x30, R32, 0x78, !PT ;  /* 0x00000030215a7812 */ /* 0x000fe200078e7820 */
[----:B------:R-:W-:Y:S01]  /*1130*/  @!P1 IMAD.IADD R26, R26, 0x1, -R39 ;  /* 0x000000011a1a9824 */ /* 0x000fe200078e0a27 */
[----:B------:R-:W-:Y:S01]  /*1140*/  LOP3.LUT R65, R20, 0x400, R65, 0xf8, !PT ;  /* 0x0000040014417812 */ /* 0x000fe200078ef841 */
[----:B------:R-:W-:Y:S01]  /*1150*/  @!P3 IMAD.MOV R28, RZ, RZ, -R28 ;  /* 0x000000ffff1cb224 */ /* 0x000fe200078e0a1c */
[----:B------:R-:W-:Y:S01]  /*1160*/  ISETP.NE.AND P1, PT, RZ, c[0x0][0x17c], PT ;  /* 0x00005f00ff007a0c */ /* 0x000fe20003f25270 */
[----:B------:R-:W-:Y:S01]  /*1170*/  @!P5 IMAD.MOV R29, RZ, RZ, -R29 ;  /* 0x000000ffff1dd224 */ /* 0x000fe200078e0a1d */
[----:B------:R-:W-:Y:S01]  /*1180*/  LOP3.LUT R20, RZ, c[0x0][0x17c], RZ, 0x33, !PT ;  /* 0x00005f00ff147a12 */ /* 0x000fe200078e33ff */
[----:B------:R-:W-:Y:S01]  /*1190*/  CS2R R40, SRZ ;  /* 0x0000000000287805 */ /* 0x000fe2000001ff00 */
[----:B------:R-:W-:Y:S01]  /*11a0*/  CS2R R42, SRZ ;  /* 0x00000000002a7805 */ /* 0x000fe2000001ff00 */
[----:B------:R-:W-:Y:S01]  /*11b0*/  @!P2 IMAD.MOV R26, RZ, RZ, -R26 ;  /* 0x000000ffff1aa224 */ /* 0x000fe200078e0a1a */
[----:B------:R-:W-:Y:S01]  /*11c0*/  SEL R21, R20, R21, !P1 ;  /* 0x0000001514157207 */ /* 0x000fe20004800000 */
[----:B------:R-:W-:Y:S01]  /*11d0*/  IMAD.IADD R90, R90, 0x1, R63 ;  /* 0x000000015a5a7824 */ /* 0x000fe200078e023f */
[----:B------:R-:W-:-:S02]  /*11e0*/  SEL R22, R20, R22, !P1 ;  /* 0x0000001614167207 */ /* 0x000fc40004800000 */
[C---:B------:R-:W-:Y:S01]  /*11f0*/  SEL R23, R20.reuse, R23, !P1 ;  /* 0x0000001714177207 */ /* 0x040fe20004800000 */
[----:B------:R-:W-:Y:S01]  /*1200*/  IMAD R21, R21, c[0x0][0x190], RZ ;  /* 0x0000640015157a24 */ /* 0x000fe200078e02ff */
[----:B------:R-:W-:Y:S01]  /*1210*/  SEL R25, R20, R25, !P1 ;  /* 0x0000001914197207 */ /* 0x000fe20004800000 */
[----:B------:R-:W-:Y:S01]  /*1220*/  IMAD R22, R22, c[0x0][0x190], RZ ;  /* 0x0000640016167a24 */ /* 0x000fe200078e02ff */
[C---:B------:R-:W-:Y:S01]  /*1230*/  SEL R27, R20.reuse, R27, !P1 ;  /* 0x0000001b141b7207 */ /* 0x040fe20004800000 */
[----:B------:R-:W-:Y:S01]  /*1240*/  IMAD R23, R23, c[0x0][0x190], RZ ;  /* 0x0000640017177a24 */ /* 0x000fe200078e02ff */
[C---:B------:R-:W-:Y:S01]  /*1250*/  SEL R28, R20.reuse, R28, !P1 ;  /* 0x0000001c141c7207 */ /* 0x040fe20004800000 */
[----:B------:R-:W-:Y:S01]  /*1260*/  IMAD R25, R25, c[0x0][0x190], RZ ;  /* 0x0000640019197a24 */ /* 0x000fe200078e02ff */
[C---:B------:R-:W-:Y:S01]  /*1270*/  SEL R29, R20.reuse, R29, !P1 ;  /* 0x0000001d141d7207 */ /* 0x040fe20004800000 */
[----:B------:R-:W-:Y:S01]  /*1280*/  IMAD R27, R27, c[0x0][0x190], RZ ;  /* 0x000064001b1b7a24 */ /* 0x000fe200078e02ff */
[----:B------:R-:W-:Y:S01]  /*1290*/  SEL R20, R20, R30, !P1 ;  /* 0x0000001e14147207 */ /* 0x000fe20004800000 */
[----:B------:R-:W-:Y:S01]  /*12a0*/  IMAD R28, R28, c[0x0][0x190], RZ ;  /* 0x000064001c1c7a24 */ /* 0x000fe200078e02ff */
[----:B------:R-:W-:Y:S01]  /*12b0*/  ISETP.NE.AND P1, PT, RZ, c[0x0][0x178], PT ;  /* 0x00005e00ff007a0c */ /* 0x000fe20003f25270 */
[----:B------:R-:W-:Y:S01]  /*12c0*/  IMAD R29, R29, c[0x0][0x190], RZ ;  /* 0x000064001d1d7a24 */ /* 0x000fe200078e02ff */
[----:B------:R-:W-:Y:S01]  /*12d0*/  LEA R78, P6, R21, c[0x0][0x168], 0x1 ;  /* 0x00005a00154e7a11 */ /* 0x000fe200078c08ff */
[----:B------:R-:W-:Y:S01]  /*12e0*/  IMAD R20, R20, c[0x0][0x190], RZ ;  /* 0x0000640014147a24 */ /* 0x000fe200078e02ff */
[----:B------:R-:W-:-:S02]  /*12f0*/  LEA R70, P5, R22, c[0x0][0x168], 0x1 ;  /* 0x00005a0016467a11 */ /* 0x000fc400078a08ff */
[----:B------:R-:W-:Y:S02]  /*1300*/  LEA.HI.X.SX32 R79, R21, c[0x0][0x16c], 0x1, P6 ;  /* 0x00005b00154f7a11 */ /* 0x000fe400030f0eff */
[----:B------:R-:W-:Y:S02]  /*1310*/  LEA.HI.X.SX32 R71, R22, c[0x0][0x16c], 0x1, P5 ;  /* 0x00005b0016477a11 */ /* 0x000fe400028f0eff */
[----:B------:R-:W-:Y:S02]  /*1320*/  LEA R72, P4, R25, c[0x0][0x168], 0x1 ;  /* 0x00005a0019487a11 */ /* 0x000fe400078808ff */
[----:B------:R-:W-:Y:S02]  /*1330*/  LEA R82, P3, R27, c[0x0][0x168], 0x1 ;  /* 0x00005a001b527a11 */ /* 0x000fe400078608ff */
[----:B------:R-:W-:Y:S02]  /*1340*/  @!P1 LOP3.LUT R26, RZ, c[0x0][0x178], RZ, 0x33, !PT ;  /* 0x00005e00ff1a9a12 */ /* 0x000fe400078e33ff */
[----:B------:R-:W-:-:S02]  /*1350*/  LEA R80, P1, R23, c[0x0][0x168], 0x1 ;  /* 0x00005a0017507a11 */ /* 0x000fc400078208ff */
[----:B------:R-:W-:Y:S01]  /*1360*/  LEA R76, P6, R29, c[0x0][0x168], 0x1 ;  /* 0x00005a001d4c7a11 */ /* 0x000fe200078c08ff */
[----:B------:R-:W-:Y:S01]  /*1370*/  IMAD R26, R26, c[0x0][0x184], RZ ;  /* 0x000061001a1a7a24 */ /* 0x000fe200078e02ff */
[----:B------:R-:W-:Y:S02]  /*1380*/  LEA R98, P5, R20, c[0x0][0x168], 0x1 ;  /* 0x00005a0014627a11 */ /* 0x000fe400078a08ff */
[----:B------:R-:W-:Y:S02]  /*1390*/  LOP3.LUT R92, R65, 0x40, RZ, 0x3c, !PT ;  /* 0x00000040415c7812 */ /* 0x000fe400078e3cff */
[C---:B------:R-:W-:Y:S02]  /*13a0*/  LEA R66, P2, R26.reuse, c[0x0][0x160], 0x1 ;  /* 0x000058001a427a11 */ /* 0x040fe400078408ff */
[----:B------:R-:W-:Y:S02]  /*13b0*/  LEA.HI.X.SX32 R81, R23, c[0x0][0x16c], 0x1, P1 ;  /* 0x00005b0017517a11 */ /* 0x000fe400008f0eff */
[----:B------:R-:W-:-:S02]  /*13c0*/  LEA.HI.X.SX32 R67, R26, c[0x0][0x164], 0x1, P2 ;  /* 0x000059001a437a11 */ /* 0x000fc400010f0eff */
[C---:B------:R-:W-:Y:S02]  /*13d0*/  LEA R74, P2, R28.reuse, c[0x0][0x168], 0x1 ;  /* 0x00005a001c4a7a11 */ /* 0x040fe400078408ff */
[----:B------:R-:W-:Y:S02]  /*13e0*/  LEA.HI.X.SX32 R73, R25, c[0x0][0x16c], 0x1, P4 ;  /* 0x00005b0019497a11 */ /* 0x000fe400020f0eff */
[----:B------:R-:W-:Y:S02]  /*13f0*/  LEA.HI.X.SX32 R83, R27, c[0x0][0x16c], 0x1, P3 ;  /* 0x00005b001b537a11 */ /* 0x000fe400018f0eff */
[----:B------:R-:W-:Y:S02]  /*1400*/  LEA.HI.X.SX32 R75, R28, c[0x0][0x16c], 0x1, P2 ;  /* 0x00005b001c4b7a11 */ /* 0x000fe400010f0eff */
[----:B------:R-:W-:Y:S02]  /*1410*/  LEA.HI.X.SX32 R77, R29, c[0x0][0x16c], 0x1, P6 ;  /* 0x00005b001d4d7a11 */ /* 0x000fe400030f0eff */
[----:B------:R-:W-:-:S02]  /*1420*/  LEA.HI.X.SX32 R58, R20, c[0x0][0x16c], 0x1, P5 ;  /* 0x00005b00143a7a11 */ /* 0x000fc400028f0eff */
.L_x_2:
[----:B------:R-:W-:Y:S01]  /*1430*/  ISETP.GE.AND P3, PT, R3, UR4, PT ;  /* 0x0000000403007c0c */ /* 0x000fe2000bf66270 */
[----:B------:R-:W-:Y:S01]  /*1440*/  IMAD.WIDE R24, R87, 0x2, R66 ;  /* 0x0000000257187825 */ /* 0x000fe200078e0242 */
[----:B------:R-:W-:-:S02]  /*1450*/  ISETP.GE.AND P4, PT, R5, UR4, PT ;  /* 0x0000000405007c0c */ /* 0x000fc4000bf86270 */
[----:B------:R-:W-:Y:S01]  /*1460*/  PRMT R35, RZ, 0x7610, R35 ;  /* 0x00007610ff237816 */ /* 0x000fe20000000023 */
[----:B------:R-:W-:Y:S01]  /*1470*/  IMAD.WIDE R26, R117, 0x2, R66 ;  /* 0x00000002751a7825 */ /* 0x000fe200078e0242 */
[----:B------:R-:W-:Y:S02]  /*1480*/  PRMT R33, RZ, 0x7610, R33 ;  /* 0x00007610ff217816 */ /* 0x000fe40000000021 */
[----:B------:R-:W-:Y:S01]  /*1490*/  ISETP.GE.AND P1, PT, R7, UR4, PT ;  /* 0x0000000407007c0c */ /* 0x000fe2000bf26270 */
[----:B------:R-:W-:Y:S01]  /*14a0*/  IMAD.WIDE R28, R115, 0x2, R66 ;  /* 0x00000002731c7825 */ /* 0x000fe200078e0242 */
[----:B------:R-:W-:Y:S02]  /*14b0*/  ISETP.GE.AND P2, PT, R8, UR4, PT ;  /* 0x0000000408007c0c */ /* 0x000fe4000bf46270 */
[----:B------:R-:W-:Y:S01]  /*14c0*/  ISETP.GE.AND P5, PT, R6, UR4, PT ;  /* 0x0000000406007c0c */ /* 0x000fe2000bfa6270 */
[----:B------:R0:W2:Y:S01]  /*14d0*/  @!P3 LDG.E.U16 R35, [R24.64] ;  /* 0x000000061823b981 */ /* 0x0000a2000c1e1500 */
[----:B------:R-:W-:-:S02]  /*14e0*/  ISETP.GE.AND P3, PT, R9, UR4, PT ;  /* 0x0000000409007c0c */ /* 0x000fc4000bf66270 */
[----:B------:R-:W-:Y:S01]  /*14f0*/  PRMT R32, RZ, 0x7610, R32 ;  /* 0x00007610ff207816 */ /* 0x000fe20000000020 */
[----:B------:R1:W3:Y:S01]  /*1500*/  @!P4 LDG.E.U16 R33, [R26.64] ;  /* 0x000000061a21c981 */ /* 0x0002e2000c1e1500 */
[----:B------:R-:W-:Y:S01]  /*1510*/  ISETP.GE.AND P4, PT, R10, UR4, PT ;  /* 0x000000040a007c0c */ /* 0x000fe2000bf86270 */
[----:B------:R-:W-:Y:S01]  /*1520*/  IMAD.WIDE R20, R113, 0x2, R66 ;  /* 0x0000000271147825 */ /* 0x000fe200078e0242 */
[----:B------:R-:W-:Y:S02]  /*1530*/  PRMT R123, RZ, 0x7610, R123 ;  /* 0x00007610ff7b7816 */ /* 0x000fe4000000007b */
[----:B------:R-:W-:Y:S01]  /*1540*/  PRMT R37, RZ, 0x7610, R37 ;  /* 0x00007610ff257816 */ /* 0x000fe20000000025 */
[----:B------:R-:W-:Y:S01]  /*1550*/  IMAD.WIDE R22, R111, 0x2, R66 ;  /* 0x000000026f167825 */ /* 0x000fe200078e0242 */
[----:B------:R-:W-:Y:S01]  /*1560*/  PRMT R38, RZ, 0x7610, R38 ;  /* 0x00007610ff267816 */ /* 0x000fe20000000026 */
[----:B------:R4:W5:Y:S01]  /*1570*/  @!P5 LDG.E.U16 R32, [R28.64] ;  /* 0x000000061c20d981 */ /* 0x000962000c1e1500 */
[----:B------:R-:W-:Y:S01]  /*1580*/  PRMT R30, RZ, 0x7610, R30 ;  /* 0x00007610ff1e7816 */ /* 0x000fe2000000001e */
[----:B------:R-:W-:-:S02]  /*1590*/  IMAD.WIDE R56, R109, 0x2, R66 ;  /* 0x000000026d387825 */ /* 0x000fc400078e0242 */
[----:B------:R1:W3:Y:S02]  /*15a0*/  @!P1 LDG.E.U16 R123, [R20.64] ;  /* 0x00000006147b9981 */ /* 0x0002e4000c1e1500 */
[----:B0-----:R-:W-:Y:S01]  /*15b0*/  IMAD.WIDE R24, R107, 0x2, R66 ;  /* 0x000000026b187825 */ /* 0x001fe200078e0242 */
[----:B------:R-:W-:Y:S01]  /*15c0*/  ISETP.GE.AND P1, PT, R11, UR4, PT ;  /* 0x000000040b007c0c */ /* 0x000fe2000bf26270 */
[----:B------:R0:W3:Y:S01]  /*15d0*/  @!P2 LDG.E.U16 R37, [R22.64] ;  /* 0x000000061625a981 */ /* 0x0000e2000c1e1500 */
[----:B------:R-:W-:-:S03]  /*15e0*/  ISETP.GE.AND P2, PT, R12, UR4, PT ;  /* 0x000000040c007c0c */ /* 0x000fc6000bf46270 */
[----:B------:R0:W5:Y:S01]  /*15f0*/  @!P3 LDG.E.U16 R38, [R56.64] ;  /* 0x000000063826b981 */ /* 0x000162000c1e1500 */
[----:B------:R-:W-:-:S03]  /*1600*/  ISETP.GE.AND P3, PT, R14, UR4, PT ;  /* 0x000000040e007c0c */ /* 0x000fc6000bf66270 */
[----:B------:R0:W5:Y:S01]  /*1610*/  @!P4 LDG.E.U16 R30, [R24.64] ;  /* 0x00000006181ec981 */ /* 0x000162000c1e1500 */
[----:B------:R-:W-:Y:S01]  /*1620*/  ISETP.GE.AND P4, PT, R15, UR4, PT ;  /* 0x000000040f007c0c */ /* 0x000fe2000bf86270 */
[----:B-1----:R-:W-:Y:S01]  /*1630*/  IMAD.WIDE R26, R105, 0x2, R66 ;  /* 0x00000002691a7825 */ /* 0x002fe200078e0242 */
[----:B------:R-:W-:Y:S02]  /*1640*/  PRMT R59, RZ, 0x7610, R59 ;  /* 0x00007610ff3b7816 */ /* 0x000fe4000000003b */
[----:B------:R-:W-:Y:S01]  /*1650*/  PRMT R39, RZ, 0x7610, R39 ;  /* 0x00007610ff277816 */ /* 0x000fe20000000027 */
[----:B----4-:R-:W-:Y:S01]  /*1660*/  IMAD.WIDE R28, R103, 0x2, R66 ;  /* 0x00000002671c7825 */ /* 0x010fe200078e0242 */
[----:B------:R-:W-:Y:S02]  /*1670*/  PRMT R125, RZ, 0x7610, R125 ;  /* 0x00007610ff7d7816 */ /* 0x000fe4000000007d */
[----:B0-----:R-:W-:Y:S01]  /*1680*/  PRMT R57, RZ, 0x7610, R57 ;  /* 0x00007610ff397816 */ /* 0x001fe20000000039 */
[--C-:B------:R-:W-:Y:S01]  /*1690*/  IMAD.WIDE R22, R99, 0x2, R66.reuse ;  /* 0x0000000263167825 */ /* 0x100fe200078e0242 */
[----:B------:R0:W4:Y:S03]  /*16a0*/  @!P1 LDG.E.U16 R59, [R26.64] ;  /* 0x000000061a3b9981 */ /* 0x000126000c1e1500 */
[----:B------:R-:W-:Y:S01]  /*16b0*/  IMAD.WIDE R68, R97, 0x2, R66 ;  /* 0x0000000261447825 */ /* 0x000fe200078e0242 */
[----:B------:R1:W4:Y:S01]  /*16c0*/  @!P2 LDG.E.U16 R39, [R28.64] ;  /* 0x000000061c27a981 */ /* 0x000322000c1e1500 */
[----:B------:R-:W-:-:S02]  /*16d0*/  ISETP.GE.AND P5, PT, R13, UR4, PT ;  /* 0x000000040d007c0c */ /* 0x000fc4000bfa6270 */
[----:B------:R-:W-:Y:S01]  /*16e0*/  ISETP.GE.AND P2, PT, R16, UR4, PT ;  /* 0x0000000410007c0c */ /* 0x000fe2000bf46270 */
[----:B------:R0:W5:Y:S01]  /*16f0*/  @!P3 LDG.E.U16 R125, [R22.64] ;  /* 0x00000006167db981 */ /* 0x000162000c1e1500 */
[----:B------:R-:W-:Y:S02]  /*1700*/  ISETP.GE.AND P1, PT, R17, UR4, PT ;  /* 0x0000000411007c0c */ /* 0x000fe4000bf26270 */
[----:B------:R-:W-:Y:S01]  /*1710*/  ISETP.GE.AND P3, PT, R18, UR4, PT ;  /* 0x0000000412007c0c */ /* 0x000fe2000bf66270 */
[----:B------:R1:W5:Y:S01]  /*1720*/  @!P4 LDG.E.U16 R57, [R68.64] ;  /* 0x000000064439c981 */ /* 0x000362000c1e1500 */
[----:B------:R-:W-:Y:S01]  /*1730*/  ISETP.GE.AND P4, PT, R19, UR4, PT ;  /* 0x0000000413007c0c */ /* 0x000fe2000bf86270 */
[----:B------:R-:W-:Y:S01]  /*1740*/  IMAD.WIDE R20, R101, 0x2, R66 ;  /* 0x0000000265147825 */ /* 0x000fe200078e0242 */
[----:B------:R-:W-:Y:S02]  /*1750*/  PRMT R36, RZ, 0x7610, R36 ;  /* 0x00007610ff247816 */ /* 0x000fe40000000024 */
[----:B------:R-:W-:Y:S01]  /*1760*/  PRMT R31, RZ, 0x7610, R31 ;  /* 0x00007610ff1f7816 */ /* 0x000fe2000000001f */
[----:B0-----:R-:W-:Y:S01]  /*1770*/  IMAD.WIDE R26, R95, 0x2, R66 ;  /* 0x000000025f1a7825 */ /* 0x001fe200078e0242 */
[----:B------:R-:W-:-:S02]  /*1780*/  PRMT R34, RZ, 0x7610, R34 ;  /* 0x00007610ff227816 */ /* 0x000fc40000000022 */
[----:B------:R-:W-:Y:S01]  /*1790*/  PRMT R56, RZ, 0x7610, R56 ;  /* 0x00007610ff387816 */ /* 0x000fe20000000038 */
[----:B-1----:R-:W-:Y:S01]  /*17a0*/  IMAD.WIDE R28, R93, 0x2, R66 ;  /* 0x000000025d1c7825 */ /* 0x002fe200078e0242 */
[----:B------:R-:W-:Y:S01]  /*17b0*/  PRMT R96, RZ, 0x7610, R96 ;  /* 0x00007610ff607816 */ /* 0x000fe20000000060 */
[----:B------:R0:W5:Y:S02]  /*17c0*/  @!P5 LDG.E.U16 R36, [R20.64] ;  /* 0x000000061424d981 */ /* 0x000164000c1e1500 */
[--C-:B------:R-:W-:Y:S02]  /*17d0*/  IMAD.WIDE R24, R91, 0x2, R66.reuse ;  /* 0x000000025b187825 */ /* 0x100fe400078e0242 */
[----:B------:R1:W5:Y:S02]  /*17e0*/  @!P2 LDG.E.U16 R31, [R26.64] ;  /* 0x000000061a1fa981 */ /* 0x000364000c1e1500 */
[----:B------:R-:W-:Y:S02]  /*17f0*/  IMAD.WIDE R22, R89, 0x2, R66 ;  /* 0x0000000259167825 */ /* 0x000fe400078e0242 */
[----:B------:R0:W5:Y:S04]  /*1800*/  @!P1 LDG.E.U16 R34, [R28.64] ;  /* 0x000000061c229981 */ /* 0x000168000c1e1500 */
[----:B------:R0:W5:Y:S04]  /*1810*/  @!P3 LDG.E.U16 R56, [R24.64] ;  /* 0x000000061838b981 */ /* 0x000168000c1e1500 */
[----:B------:R0:W5:Y:S04]  /*1820*/  @!P4 LDG.E.U16 R96, [R22.64] ;  /* 0x000000061660c981 */ /* 0x000168000c1e1500 */
[----:B------:R-:W-:Y:S01]  /*1830*/  BAR.SYNC.DEFER_BLOCKING 0x0 ;  /* 0x0000000000007b1d */ /* 0x000fe20000010000 */
[----:B------:R-:W-:Y:S01]  /*1840*/  ISETP.GE.AND P5, PT, R4, UR4, PT ;  /* 0x0000000404007c0c */ /* 0x000fe2000bfa6270 */
[----:B------:R-:W-:-:S02]  /*1850*/  IMAD.MOV.U32 R68, RZ, RZ, R98 ;  /* 0x000000ffff447224 */ /* 0x000fc400078e0062 */
[----:B------:R-:W-:Y:S01]  /*1860*/  IMAD.MOV.U32 R69, RZ, RZ, R58 ;  /* 0x000000ffff457224 */ /* 0x000fe200078e003a */
[----:B------:R-:W-:Y:S01]  /*1870*/  PRMT R98, RZ, 0x7610, R98 ;  /* 0x00007610ff627816 */ /* 0x000fe20000000062 */
[C---:B0-----:R-:W-:Y:S01]  /*1880*/  IMAD.WIDE R22, R85.reuse, 0x2, R76 ;  /* 0x0000000255167825 */ /* 0x041fe200078e024c */
[----:B------:R-:W-:Y:S02]  /*1890*/  PRMT R100, RZ, 0x7610, R100 ;  /* 0x00007610ff647816 */ /* 0x000fe40000000064 */
[----:B------:R-:W-:Y:S01]  /*18a0*/  PRMT R106, RZ, 0x7610, R106 ;  /* 0x00007610ff6a7816 */ /* 0x000fe2000000006a */
[----:B------:R-:W-:-:S04]  /*18b0*/  IMAD.WIDE R20, R85, 0x2, R68 ;  /* 0x0000000255147825 */ /* 0x000fc800078e0244 */
[C---:B------:R-:W-:Y:S01]  /*18c0*/  IMAD.WIDE R24, R85.reuse, 0x2, R74 ;  /* 0x0000000255187825 */ /* 0x040fe200078e024a */
[----:B------:R-:W-:Y:S02]  /*18d0*/  PRMT R104, RZ, 0x7610, R104 ;  /* 0x00007610ff687816 */ /* 0x000fe40000000068 */
[----:B------:R-:W-:Y:S01]  /*18e0*/  PRMT R102, RZ, 0x7610, R102 ;  /* 0x00007610ff667816 */ /* 0x000fe20000000066 */
[C---:B-1----:R-:W-:Y:S01]  /*18f0*/  IMAD.WIDE R26, R85.reuse, 0x2, R72 ;  /* 0x00000002551a7825 */ /* 0x042fe200078e0248 */
[----:B------:R-:W-:Y:S02]  /*1900*/  PRMT R108, RZ, 0x7610, R108 ;  /* 0x00007610ff6c7816 */ /* 0x000fe4000000006c */
[----:B------:R-:W-:Y:S01]  /*1910*/  PRMT R110, RZ, 0x7610, R110 ;  /* 0x00007610ff6e7816 */ /* 0x000fe2000000006e */
[C---:B------:R-:W-:Y:S01]  /*1920*/  IMAD.WIDE R28, R85.reuse, 0x2, R70 ;  /* 0x00000002551c7825 */ /* 0x040fe200078e0246 */
[----:B------:R-:W-:Y:S01]  /*1930*/  PRMT R112, RZ, 0x7610, R112 ;  /* 0x00007610ff707816 */ /* 0x000fe20000000070 */
[----:B------:R0:W5:Y:S04]  /*1940*/  @!P5 LDG.E.U16 R98, [R20.64] ;  /* 0x000000061462d981 */ /* 0x000168000c1e1500 */
[----:B------:R1:W5:Y:S04]  /*1950*/  @!P5 LDG.E.U16 R100, [R22.64] ;  /* 0x000000061664d981 */ /* 0x000368000c1e1500 */
[----:B------:R1:W5:Y:S01]  /*1960*/  @!P5 LDG.E.U16 R106, [R24.64] ;  /* 0x00000006186ad981 */ /* 0x000362000c1e1500 */
[----:B0-----:R-:W-:-:S03]  /*1970*/  IMAD.WIDE R20, R85, 0x2, R82 ;  /* 0x0000000255147825 */ /* 0x001fc600078e0252 */
[----:B------:R-:W5:Y:S01]  /*1980*/  @!P5 LDG.E.U16 R104, [R26.64] ;  /* 0x000000061a68d981 */ /* 0x000f62000c1e1500 */
[----:B-1----:R-:W-:-:S03]  /*1990*/  IMAD.WIDE R22, R85, 0x2, R80 ;  /* 0x0000000255167825 */ /* 0x002fc600078e0250 */
[----:B------:R-:W5:Y:S01]  /*19a0*/  @!P5 LDG.E.U16 R102, [R28.64] ;  /* 0x000000061c66d981 */ /* 0x000f62000c1e1500 */
[----:B------:R-:W-:-:S03]  /*19b0*/  IMAD.WIDE R24, R85, 0x2, R78 ;  /* 0x0000000255187825 */ /* 0x000fc600078e024e */
[----:B------:R-:W5:Y:S04]  /*19c0*/  @!P5 LDG.E.U16 R108, [R20.64] ;  /* 0x00000006146cd981 */ /* 0x000f68000c1e1500 */
[----:B------:R-:W5:Y:S04]  /*19d0*/  @!P5 LDG.E.U16 R110, [R22.64] ;  /* 0x00000006166ed981 */ /* 0x000f68000c1e1500 */
[----:B------:R-:W5:Y:S01]  /*19e0*/  @!P5 LDG.E.U16 R112, [R24.64] ;  /* 0x000000061870d981 */ /* 0x000f62000c1e1500 */
[----:B------:R-:W-:-:S04]  /*19f0*/  IADD3 R94, R94, -0x1, RZ ;  /* 0xffffffff5e5e7810 */ /* 0x000fc80007ffe0ff */
[----:B------:R-:W-:Y:S01]  /*1a00*/  ISETP.NE.U32.AND P1, PT, R94, RZ, PT ;  /* 0x000000ff5e00720c */ /* 0x000fe20003f25070 */
[----:B------:R-:W-:Y:S01]  /*1a10*/  IMAD.WIDE R68, R119, 0x2, R68 ;  /* 0x0000000277447825 */ /* 0x000fe200078e0244 */
[----:B------:R-:W-:-:S03]  /*1a20*/  UIADD3 UR4, UR4, -0x20, URZ ;  /* 0xffffffe004047890 */ /* 0x000fc6000fffe03f */
[----:B------:R-:W-:-:S04]  /*1a30*/  IMAD.WIDE R78, R119, 0x2, R78 ;  /* 0x00000002774e7825 */ /* 0x000fc800078e024e */
[----:B------:R-:W-:-:S04]  /*1a40*/  IMAD.WIDE R70, R119, 0x2, R70 ;  /* 0x0000000277467825 */ /* 0x000fc800078e0246 */
[----:B------:R-:W-:-:S04]  /*1a50*/  IMAD.WIDE R80, R119, 0x2, R80 ;  /* 0x0000000277507825 */ /* 0x000fc800078e0250 */
[----:B------:R-:W-:-:S04]  /*1a60*/  IMAD.WIDE R72, R119, 0x2, R72 ;  /* 0x0000000277487825 */ /* 0x000fc800078e0248 */
[----:B------:R-:W-:-:S04]  /*1a70*/  IMAD.WIDE R82, R119, 0x2, R82 ;  /* 0x0000000277527825 */ /* 0x000fc800078e0252 */
[----:B------:R-:W-:-:S04]  /*1a80*/  IMAD.WIDE R74, R119, 0x2, R74 ;  /* 0x00000002774a7825 */ /* 0x000fc800078e024a */
[----:B------:R-:W-:-:S04]  /*1a90*/  IMAD.WIDE R76, R119, 0x2, R76 ;  /* 0x00000002774c7825 */ /* 0x000fc800078e024c */
[----:B------:R-:W-:Y:S01]  /*1aa0*/  IMAD.WIDE R66, R121, 0x2, R66 ;  /* 0x0000000279427825 */ /* 0x000fe200078e0242 */
[----:B--2---:R-:W-:Y:S04]  /*1ab0*/  STS.U16 [R64], R35 ;  /* 0x0000002340007388 */ /* 0x004fe80000000400 */
[----:B---3--:R-:W-:Y:S04]  /*1ac0*/  STS.U16 [R64+0x400], R37 ;  /* 0x0004002540007388 */ /* 0x008fe80000000400 */
[----:B----4-:R-:W-:Y:S04]  /*1ad0*/  STS.U16 [R64+0x800], R39 ;  /* 0x0008002740007388 */ /* 0x010fe80000000400 */
[----:B-----5:R-:W-:Y:S04]  /*1ae0*/  STS.U16 [R64+0xc00], R31 ;  /* 0x000c001f40007388 */ /* 0x020fe80000000400 */
[----:B------:R-:W-:Y:S04]  /*1af0*/  STS.U16 [R84+0x100], R33 ;  /* 0x0001002154007388 */ /* 0x000fe80000000400 */
        /* <DEDUP_REMOVED lines=19> */
[----:B------:R-:W-:Y:S06]  /*1c30*/  BAR.SYNC.DEFER_BLOCKING 0x0 ;  /* 0x0000000000007b1d */ /* 0x000fec0000010000 */
[----:B------:R-:W-:Y:S04]  /*1c40*/  LDSM.16.MT88.4 R56, [R65] ;  /* 0x000000004138783b */ /* 0x000fe80000004200 */
[----:B------:R-:W0:Y:S04]  /*1c50*/  LDSM.16.M88.4 R20, [R90+0x1000] ;  /* 0x001000005a14783b */ /* 0x000e280000000200 */
[----:B------:R-:W1:Y:S04]  /*1c60*/  LDSM.16.M88.4 R36, [R90+0x1400] ;  /* 0x001400005a24783b */ /* 0x000e680000000200 */
[----:B------:R-:W2:Y:S04]  /*1c70*/  LDSM.16.MT88.4 R32, [R92] ;  /* 0x000000005c20783b */ /* 0x000ea80000004200 */
[----:B------:R-:W3:Y:S04]  /*1c80*/  LDSM.16.MT88.4 R28, [R65+0x800] ;  /* 0x00080000411c783b */ /* 0x000ee80000004200 */
[----:B------:R-:W4:Y:S01]  /*1c90*/  LDSM.16.MT88.4 R24, [R92+0x800] ;  /* 0x000800005c18783b */ /* 0x000f220000004200 */
[C---:B0-----:R-:W-:Y:S08]  /*1ca0*/  HMMA.16816.F32.BF16 R48, R56.reuse, R20, R48 ;  /* 0x000000143830723c */ /* 0x041ff00000041830 */
[----:B-1----:R-:W-:Y:S08]  /*1cb0*/  HMMA.16816.F32.BF16 R52, R56, R36, R52 ;  /* 0x000000243834723c */ /* 0x002ff00000041834 */
[C---:B--2---:R-:W-:Y:S08]  /*1cc0*/  HMMA.16816.F32.BF16 R44, R32.reuse, R20, R44 ;  /* 0x00000014202c723c */ /* 0x044ff0000004182c */
[----:B------:R-:W-:Y:S01]  /*1cd0*/  HMMA.16816.F32.BF16 R40, R32, R36, R40 ;  /* 0x000000242028723c */ /* 0x000fe20000041828 */
[----:B------:R-:W-:-:S02]  /*1ce0*/  IMAD.MOV.U32 R98, RZ, RZ, R68 ;  /* 0x000000ffff627224 */ /* 0x000fc400078e0044 */
[----:B------:R-:W-:-:S05]  /*1cf0*/  IMAD.MOV.U32 R58, RZ, RZ, R69 ;  /* 0x000000ffff3a7224 */ /* 0x000fca00078e0045 */
[C---:B---3--:R-:W-:Y:S08]  /*1d00*/  HMMA.16816.F32.BF16 R48, R28.reuse, R22, R48 ;  /* 0x000000161c30723c */ /* 0x048ff00000041830 */
[----:B------:R-:W-:Y:S08]  /*1d10*/  HMMA.16816.F32.BF16 R52, R28, R38, R52 ;  /* 0x000000261c34723c */ /* 0x000ff00000041834 */
[C---:B----4-:R-:W-:Y:S08]  /*1d20*/  HMMA.16816.F32.BF16 R44, R24.reuse, R22, R44 ;  /* 0x00000016182c723c */ /* 0x050ff0000004182c */
[----:B------:R-:W-:Y:S01]  /*1d30*/  HMMA.16816.F32.BF16 R40, R24, R38, R40 ;  /* 0x000000261828723c */ /* 0x000fe20000041828 */
[----:B------:R-:W-:Y:S07]  /*1d40*/  @P1 BRA `(.L_x_2) ;  /* 0xfffff6e000001947 */ /* 0x000fee000383ffff */
[----:B------:R-:W-:-:S15]  /*1d50*/  NOP ;  /* 0x0000000000007918 */ /* 0x000fde0000000000 */
[----:B------:R-:W-:-:S01]  /*1d60*/  NOP ;  /* 0x0000000000007918 */ /* 0x000fc20000000000 */
[----:B------:R-:W-:Y:S02]  /*1d70*/  F2FP.BF16.PACK_AB R43, R43, R47 ;  /* 0x0000002f2b2b723e */ /* 0x000fe400000010ff */
[----:B------:R-:W-:-:S02]  /*1d80*/  F2FP.BF16.PACK_AB R42, R42, R46 ;  /* 0x0000002e2a2a723e */ /* 0x000fc400000010ff */
[----:B------:R-:W-:Y:S02]  /*1d90*/  F2FP.BF16.PACK_AB R51, R55, R51 ;  /* 0x000000333733723e */ /* 0x000fe400000010ff */
[----:B------:R-:W-:Y:S02]  /*1da0*/  F2FP.BF16.PACK_AB R50, R54, R50 ;  /* 0x000000323632723e */ /* 0x000fe400000010ff */
[----:B------:R-:W-:Y:S02]  /*1db0*/  F2FP.BF16.PACK_AB R41, R41, R45 ;  /* 0x0000002d2929723e */ /* 0x000fe400000010ff */
[----:B------:R-:W-:Y:S02]  /*1dc0*/  F2FP.BF16.PACK_AB R40, R40, R44 ;  /* 0x0000002c2828723e */ /* 0x000fe400000010ff */
[----:B------:R-:W-:Y:S02]  /*1dd0*/  F2FP.BF16.PACK_AB R49, R53, R49 ;  /* 0x000000313531723e */ /* 0x000fe400000010ff */
[----:B------:R-:W-:-:S02]  /*1de0*/  F2FP.BF16.PACK_AB R48, R52, R48 ;  /* 0x000000303430723e */ /* 0x000fc400000010ff */
.L_x_1:
[----:B------:R-:W-:Y:S01]  /*1df0*/  BAR.SYNC.DEFER_BLOCKING 0x0 ;  /* 0x0000000000007b1d */ /* 0x000fe20000010000 */
[----:B------:R-:W-:Y:S01]  /*1e00*/  IMAD.SHL.U32 R4, R4, 0x4, RZ ;  /* 0x0000000404047824 */ /* 0x000fe200078e00ff */
[----:B------:R-:W-:-:S02]  /*1e10*/  SEL R5, RZ, 0x808, !P0 ;  /* 0x00000808ff057807 */ /* 0x000fc40004000000 */
[----:B------:R-:W-:Y:S02]  /*1e20*/  LOP3.LUT R0, R0, 0x18, RZ, 0xc0, !PT ;  /* 0x0000001800007812 */ /* 0x000fe400078ec0ff */
[----:B------:R-:W-:Y:S02]  /*1e30*/  LOP3.LUT R4, R63, R5, R4, 0xf6, !PT ;  /* 0x000000053f047212 */ /* 0x000fe400078ef604 */
[----:B------:R-:W-:Y:S02]  /*1e40*/  LOP3.LUT R7, R62, 0x70, RZ, 0xc0, !PT ;  /* 0x000000703e077812 */ /* 0x000fe400078ec0ff */
[----:B------:R-:W-:Y:S02]  /*1e50*/  LOP3.LUT R5, R4, 0x4, RZ, 0x3c, !PT ;  /* 0x0000000404057812 */ /* 0x000fe400078e3cff */
[C---:B------:R-:W-:Y:S01]  /*1e60*/  ISETP.GE.AND P0, PT, R61.reuse, c[0x0][0x178], PT ;  /* 0x00005e003d007a0c */ /* 0x040fe20003f06270 */
[----:B------:R-:W-:Y:S01]  /*1e70*/  IMAD R7, R0, 0x80, R7 ;  /* 0x0000008000077824 */ /* 0x000fe200078e0207 */
[C-C-:B------:R-:W-:Y:S01]  /*1e80*/  LOP3.LUT R13, R60.reuse, 0x1c, R3.reuse, 0xfe, !PT ;  /* 0x0000001c3c0d7812 */ /* 0x140fe200078efe03 */
[----:B------:R-:W-:Y:S01]  /*1e90*/  IMAD R61, R61, c[0x0][0x194], RZ ;  /* 0x000065003d3d7a24 */ /* 0x000fe200078e02ff */
[----:B------:R-:W-:-:S02]  /*1ea0*/  LOP3.LUT R12, R60, 0x1a, R3, 0xfe, !PT ;  /* 0x0000001a3c0c7812 */ /* 0x000fc400078efe03 */
[----:B------:R-:W-:Y:S02]  /*1eb0*/  LEA.HI R7, R0, R7, RZ, 0x1f ;  /* 0x0000000700077211 */ /* 0x000fe400078ff8ff */
[C---:B------:R-:W-:Y:S02]  /*1ec0*/  LEA R24, P2, R61.reuse, c[0x0][0x170], 0x1 ;  /* 0x00005c003d187a11 */ /* 0x040fe400078408ff */
[----:B------:R-:W-:Y:S01]  /*1ed0*/  LOP3.LUT R0, R60, 0x1e, R3, 0xfe, !PT ;  /* 0x0000001e3c007812 */ /* 0x000fe200078efe03 */
[----:B------:R-:W-:Y:S01]  /*1ee0*/  IMAD R19, R2, 0x4, R7 ;  /* 0x0000000402137824 */ /* 0x000fe200078e0207 */
[----:B------:R-:W-:Y:S01]  /*1ef0*/  STS [R4], R48 ;  /* 0x0000003004007388 */ /* 0x000fe20000000800 */
[----:B------:R-:W-:Y:S02]  /*1f00*/  LOP3.LUT R2, R60, 0x2, R3, 0xfe, !PT ;  /* 0x000000023c027812 */ /* 0x000fe400078efe03 */
[----:B------:R-:W-:Y:S01]  /*1f10*/  LEA.HI.X.SX32 R26, R61, c[0x0][0x174], 0x1, P2 ;  /* 0x00005d003d1a7a11 */ /* 0x000fe200010f0eff */
[----:B------:R-:W-:Y:S01]  /*1f20*/  STS [R4+0x100], R49 ;  /* 0x0001003104007388 */ /* 0x000fe20000000800 */
[C---:B------:R-:W-:Y:S01]  /*1f30*/  LOP3.LUT R20, R19.reuse, 0x4, RZ, 0x3c, !PT ;  /* 0x0000000413147812 */ /* 0x040fe200078e3cff */
[----:B------:R-:W-:Y:S01]  /*1f40*/  IMAD R9, R2, c[0x0][0x198], RZ ;  /* 0x0000660002097a24 */ /* 0x000fe200078e02ff */
[C---:B------:R-:W-:Y:S01]  /*1f50*/  LOP3.LUT R21, R19.reuse, 0x8, RZ, 0x3c, !PT ;  /* 0x0000000813157812 */ /* 0x040fe200078e3cff */
[----:B------:R-:W-:Y:S01]  /*1f60*/  STS [R4+0x80], R40 ;  /* 0x0000802804007388 */ /* 0x000fe20000000800 */
[----:B------:R-:W-:-:S02]  /*1f70*/  LOP3.LUT R22, R19, 0xc, RZ, 0x3c, !PT ;  /* 0x0000000c13167812 */ /* 0x000fc400078e3cff */
[----:B------:R-:W-:Y:S01]  /*1f80*/  ISETP.LT.AND P4, PT, R2, c[0x0][0x17c], !P0 ;  /* 0x00005f0002007a0c */ /* 0x000fe20004781270 */
[----:B------:R0:W-:Y:S01]  /*1f90*/  STS [R4+0x180], R41 ;  /* 0x0001802904007388 */ /* 0x0001e20000000800 */
[C-C-:B------:R-:W-:Y:S02]  /*1fa0*/  LOP3.LUT R14, R60.reuse, 0x18, R3.reuse, 0xfe, !PT ;  /* 0x000000183c0e7812 */ /* 0x140fe400078efe03 */
[C-C-:B------:R-:W-:Y:S01]  /*1fb0*/  LOP3.LUT R15, R60.reuse, 0x16, R3.reuse, 0xfe, !PT ;  /* 0x000000163c0f7812 */ /* 0x140fe200078efe03 */
[----:B------:R-:W-:Y:S01]  /*1fc0*/  STS [R5+0x400], R50 ;  /* 0x0004003205007388 */ /* 0x000fe20000000800 */
[C-C-:B------:R-:W-:Y:S02]  /*1fd0*/  LOP3.LUT R16, R60.reuse, 0x14, R3.reuse, 0xfe, !PT ;  /* 0x000000143c107812 */ /* 0x140fe400078efe03 */
[C-C-:B------:R-:W-:Y:S01]  /*1fe0*/  LOP3.LUT R17, R60.reuse, 0x12, R3.reuse, 0xfe, !PT ;  /* 0x000000123c117812 */ /* 0x140fe200078efe03 */
[----:B------:R-:W-:Y:S01]  /*1ff0*/  STS [R5+0x500], R51 ;  /* 0x0005003305007388 */ /* 0x000fe20000000800 */
[----:B------:R-:W-:-:S02]  /*2000*/  LOP3.LUT R18, R60, 0x10, R3, 0xfe, !PT ;  /* 0x000000103c127812 */ /* 0x000fc400078efe03 */
[C---:B0-----:R-:W-:Y:S01]  /*2010*/  LOP3.LUT R4, R60.reuse, R3, RZ, 0xfc, !PT ;  /* 0x000000033c047212 */ /* 0x041fe200078efcff */
[----:B------:R-:W-:Y:S01]  /*2020*/  STS [R5+0x480], R42 ;  /* 0x0004802a05007388 */ /* 0x000fe20000000800 */
[--C-:B------:R-:W-:Y:S02]  /*2030*/  LOP3.LUT R11, R60, 0xe, R3.reuse, 0xfe, !PT ;  /* 0x0000000e3c0b7812 */ /* 0x100fe400078efe03 */
[----:B------:R-:W-:Y:S01]  /*2040*/  ISETP.LT.AND P1, PT, R4, c[0x0][0x17c], !P0 ;  /* 0x00005f0004007a0c */ /* 0x000fe20004721270 */
[----:B------:R0:W-:Y:S01]  /*2050*/  STS [R5+0x580], R43 ;  /* 0x0005802b05007388 */ /* 0x0001e20000000800 */
[C-C-:B------:R-:W-:Y:S02]  /*2060*/  LOP3.LUT R10, R60.reuse, 0xc, R3.reuse, 0xfe, !PT ;  /* 0x0000000c3c0a7812 */ /* 0x140fe400078efe03 */
[----:B------:R-:W-:Y:S01]  /*2070*/  LOP3.LUT R8, R60, 0xa, R3, 0xfe, !PT ;  /* 0x0000000a3c087812 */ /* 0x000fe200078efe03 */
[----:B------:R-:W-:Y:S01]  /*2080*/  BAR.SYNC.DEFER_BLOCKING 0x0 ;  /* 0x0000000000007b1d */ /* 0x000fe20000010000 */
[----:B------:R-:W-:-:S02]  /*2090*/  LEA R2, P3, R9, R24, 0x1 ;  /* 0x0000001809027211 */ /* 0x000fc400078608ff */
[C-C-:B------:R-:W-:Y:S02]  /*20a0*/  LOP3.LUT R7, R60.reuse, 0x8, R3.reuse, 0xfe, !PT ;  /* 0x000000083c077812 */ /* 0x140fe400078efe03 */
[--C-:B------:R-:W-:Y:S01]  /*20b0*/  LOP3.LUT R6, R60, 0x6, R3.reuse, 0xfe, !PT ;  /* 0x000000063c067812 */ /* 0x100fe200078efe03 */
[----:B0-----:R-:W-:Y:S01]  /*20c0*/  IMAD R5, R4, c[0x0][0x198], RZ ;  /* 0x0000660004057a24 */ /* 0x001fe200078e02ff */
[----:B------:R-:W-:Y:S02]  /*20d0*/  LOP3.LUT R60, R60, 0x4, R3, 0xfe, !PT ;  /* 0x000000043c3c7812 */ /* 0x000fe400078efe03 */
[----:B------:R-:W-:Y:S01]  /*20e0*/  LEA.HI.X.SX32 R3, R9, R26, 0x1, P3 ;  /* 0x0000001a09037211 */ /* 0x000fe200018f0eff */
[----:B------:R-:W-:Y:S01]  /*20f0*/  IMAD R9, R6, c[0x0][0x198], RZ ;  /* 0x0000660006097a24 */ /* 0x000fe200078e02ff */
[C---:B------:R-:W-:Y:S02]  /*2100*/  LEA R4, P2, R5.reuse, R24, 0x1 ;  /* 0x0000001805047211 */ /* 0x040fe400078408ff */
[C---:B------:R-:W-:Y:S01]  /*2110*/  ISETP.LT.AND P3, PT, R60.reuse, c[0x0][0x17c], !P0 ;  /* 0x00005f003c007a0c */ /* 0x040fe20004761270 */
[----:B------:R-:W-:Y:S01]  /*2120*/  IMAD R60, R60, c[0x0][0x198], RZ ;  /* 0x000066003c3c7a24 */ /* 0x000fe200078e02ff */
[----:B------:R-:W-:Y:S01]  /*2130*/  LEA.HI.X.SX32 R5, R5, R26, 0x1, P2 ;  /* 0x0000001a05057211 */ /* 0x000fe200010f0eff */
[----:B------:R-:W0:Y:S04]  /*2140*/  LDS R23, [R19] ;  /* 0x0000000013177984 */ /* 0x000e280000000800 */
[----:B------:R-:W1:Y:S04]  /*2150*/  LDS R27, [R20] ;  /* 0x00000000141b7984 */ /* 0x000e680000000800 */
[----:B------:R-:W2:Y:S04]  /*2160*/  LDS R31, [R21] ;  /* 0x00000000151f7984 */ /* 0x000ea80000000800 */
[----:B------:R-:W3:Y:S04]  /*2170*/  LDS R33, [R22] ;  /* 0x0000000016217984 */ /* 0x000ee80000000800 */
[----:B------:R4:W5:Y:S04]  /*2180*/  LDS R25, [R19+0x200] ;  /* 0x0002000013197984 */ /* 0x0009680000000800 */
[----:B------:R4:W3:Y:S04]  /*2190*/  LDS R29, [R20+0x200] ;  /* 0x00020000141d7984 */ /* 0x0008e80000000800 */
[----:B------:R-:W3:Y:S01]  /*21a0*/  LDS R21, [R21+0x200] ;  /* 0x0002000015157984 */ /* 0x000ee20000000800 */
[----:B----4-:R-:W-:-:S03]  /*21b0*/  IMAD R19, R7, c[0x0][0x198], RZ ;  /* 0x0000660007137a24 */ /* 0x010fc600078e02ff */
[----:B------:R-:W4:Y:S01]  /*21c0*/  LDS R35, [R22+0x200] ;  /* 0x0002000016237984 */ /* 0x000f220000000800 */
[----:B------:R-:W-:-:S03]  /*21d0*/  IMAD R20, R8, c[0x0][0x198], RZ ;  /* 0x0000660008147a24 */ /* 0x000fc600078e02ff */
[----:B0-----:R0:W-:Y:S01]  /*21e0*/  @P1 STG.E.U16 [R4.64], R23 ;  /* 0x0000001704001986 */ /* 0x0011e2000c101506 */
[----:B------:R-:W-:-:S03]  /*21f0*/  ISETP.LT.AND P1, PT, R7, c[0x0][0x17c], !P0 ;  /* 0x00005f0007007a0c */ /* 0x000fc60004721270 */
[----:B-1----:R1:W-:Y:S01]  /*2200*/  @P4 STG.E.U16 [R2.64], R27 ;  /* 0x0000001b02004986 */ /* 0x0023e2000c101506 */
[----:B------:R-:W-:Y:S02]  /*2210*/  ISETP.LT.AND P4, PT, R6, c[0x0][0x17c], !P0 ;  /* 0x00005f0006007a0c */ /* 0x000fe40004781270 */
[----:B------:R-:W-:-:S04]  /*2220*/  LEA R6, P2, R60, R24, 0x1 ;  /* 0x000000183c067211 */ /* 0x000fc800078408ff */
[----:B------:R-:W-:Y:S02]  /*2230*/  LEA.HI.X.SX32 R7, R60, R26, 0x1, P2 ;  /* 0x0000001a3c077211 */ /* 0x000fe400010f0eff */
[----:B------:R-:W-:Y:S02]  /*2240*/  ISETP.LT.AND P2, PT, R8, c[0x0][0x17c], !P0 ;  /* 0x00005f0008007a0c */ /* 0x000fe40004741270 */
[-C--:B0-----:R-:W-:Y:S01]  /*2250*/  LEA R4, P5, R9, R24.reuse, 0x1 ;  /* 0x0000001809047211 */ /* 0x081fe200078a08ff */
[----:B--2---:R0:W-:Y:S01]  /*2260*/  @P3 STG.E.U16 [R6.64], R31 ;  /* 0x0000001f06003986 */ /* 0x0041e2000c101506 */
[-C--:B-1----:R-:W-:Y:S02]  /*2270*/  LEA R2, P6, R19, R24.reuse, 0x1 ;  /* 0x0000001813027211 */ /* 0x082fe400078c08ff */
[----:B------:R-:W-:Y:S02]  /*2280*/  LEA R8, P3, R20, R24, 0x1 ;  /* 0x0000001814087211 */ /* 0x000fe400078608ff */
[----:B------:R-:W-:-:S02]  /*2290*/  LEA.HI.X.SX32 R5, R9, R26, 0x1, P5 ;  /* 0x0000001a09057211 */ /* 0x000fc400028f0eff */
[-C--:B------:R-:W-:Y:S01]  /*22a0*/  LEA.HI.X.SX32 R3, R19, R26.reuse, 0x1, P6 ;  /* 0x0000001a13037211 */ /* 0x080fe200030f0eff */
[----:B------:R-:W-:Y:S01]  /*22b0*/  IMAD R19, R10, c[0x0][0x198], RZ ;  /* 0x000066000a137a24 */ /* 0x000fe200078e02ff */
[----:B------:R-:W-:Y:S01]  /*22c0*/  LEA.HI.X.SX32 R9, R20, R26, 0x1, P3 ;  /* 0x0000001a14097211 */ /* 0x000fe200018f0eff */
[----:B---3--:R1:W-:Y:S01]  /*22d0*/  @P4 STG.E.U16 [R4.64], R33 ;  /* 0x0000002104004986 */ /* 0x0083e2000c101506 */
[----:B------:R-:W-:Y:S01]  /*22e0*/  ISETP.LT.AND P3, PT, R10, c[0x0][0x17c], !P0 ;  /* 0x00005f000a007a0c */ /* 0x000fe20004761270 */
[----:B0-----:R-:W-:Y:S01]  /*22f0*/  IMAD R7, R11, c[0x0][0x198], RZ ;  /* 0x000066000b077a24 */ /* 0x001fe200078e02ff */
[----:B------:R-:W-:Y:S01]  /*2300*/  LEA R10, P4, R19, R24, 0x1 ;  /* 0x00000018130a7211 */ /* 0x000fe200078808ff */
[----:B-----5:R0:W-:Y:S01]  /*2310*/  @P1 STG.E.U16 [R2.64], R25 ;  /* 0x0000001902001986 */ /* 0x0201e2000c101506 */
[C---:B------:R-:W-:Y:S01]  /*2320*/  ISETP.LT.AND P1, PT, R18.reuse, c[0x0][0x17c], !P0 ;  /* 0x00005f0012007a0c */ /* 0x040fe20004721270 */
[----:B------:R-:W-:Y:S01]  /*2330*/  IMAD R18, R18, c[0x0][0x198], RZ ;  /* 0x0000660012127a24 */ /* 0x000fe200078e02ff */
[----:B------:R-:W-:Y:S01]  /*2340*/  PRMT R23, R23, 0x7632, R23 ;  /* 0x0000763217177816 */ /* 0x000fe20000000017 */
[----:B------:R2:W-:Y:S01]  /*2350*/  @P2 STG.E.U16 [R8.64], R29 ;  /* 0x0000001d08002986 */ /* 0x0005e2000c101506 */
[----:B------:R-:W-:-:S02]  /*2360*/  ISETP.LT.AND P2, PT, R11, c[0x0][0x17c], !P0 ;  /* 0x00005f000b007a0c */ /* 0x000fc40004741270 */
[----:B------:R-:W-:Y:S02]  /*2370*/  LEA.HI.X.SX32 R11, R19, R26, 0x1, P4 ;  /* 0x0000001a130b7211 */ /* 0x000fe400020f0eff */
[C---:B------:R-:W-:Y:S01]  /*2380*/  ISETP.LT.AND P4, PT, R17.reuse, c[0x0][0x17c], !P0 ;  /* 0x00005f0011007a0c */ /* 0x040fe20004781270 */
[----:B------:R-:W-:Y:S01]  /*2390*/  IMAD R17, R17, c[0x0][0x198], RZ ;  /* 0x0000660011117a24 */ /* 0x000fe200078e02ff */
[-C--:B-1----:R-:W-:Y:S01]  /*23a0*/  LEA R4, P5, R7, R24.reuse, 0x1 ;  /* 0x0000001807047211 */ /* 0x082fe200078a08ff */
[----:B------:R1:W-:Y:S01]  /*23b0*/  @P3 STG.E.U16 [R10.64], R21 ;  /* 0x000000150a003986 */ /* 0x0003e2000c101506 */
[-C--:B0-----:R-:W-:Y:S02]  /*23c0*/  LEA R2, P3, R18, R24.reuse, 0x1 ;  /* 0x0000001812027211 */ /* 0x081fe400078608ff */
[----:B------:R-:W-:Y:S01]  /*23d0*/  LEA R6, P6, R17, R24, 0x1 ;  /* 0x0000001811067211 */ /* 0x000fe200078c08ff */
[----:B--2---:R-:W-:Y:S01]  /*23e0*/  IMAD R9, R12, c[0x0][0x198], RZ ;  /* 0x000066000c097a24 */ /* 0x004fe200078e02ff */
[----:B------:R-:W-:-:S02]  /*23f0*/  LEA.HI.X.SX32 R5, R7, R26, 0x1, P5 ;  /* 0x0000001a07057211 */ /* 0x000fc400028f0eff */
[-C--:B------:R-:W-:Y:S02]  /*2400*/  LEA.HI.X.SX32 R3, R18, R26.reuse, 0x1, P3 ;  /* 0x0000001a12037211 */ /* 0x080fe400018f0eff */
[----:B------:R-:W-:Y:S01]  /*2410*/  PRMT R27, R27, 0x7632, R27 ;  /* 0x000076321b1b7816 */ /* 0x000fe2000000001b */
[----:B----4-:R0:W-:Y:S01]  /*2420*/  @P2 STG.E.U16 [R4.64], R35 ;  /* 0x0000002304002986 */ /* 0x0101e2000c101506 */
[----:B------:R-:W-:Y:S01]  /*2430*/  LEA.HI.X.SX32 R7, R17, R26, 0x1, P6 ;  /* 0x0000001a11077211 */ /* 0x000fe200030f0eff */
[----:B-1----:R-:W-:Y:S01]  /*2440*/  IMAD R11, R13, c[0x0][0x198], RZ ;  /* 0x000066000d0b7a24 */ /* 0x002fe200078e02ff */
[C---:B------:R-:W-:Y:S01]  /*2450*/  ISETP.LT.AND P3, PT, R14.reuse, c[0x0][0x17c], !P0 ;  /* 0x00005f000e007a0c */ /* 0x040fe20004761270 */
[----:B------:R1:W-:Y:S01]  /*2460*/  @P1 STG.E.U16 [R2.64], R23 ;  /* 0x0000001702001986 */ /* 0x0003e2000c101506 */
[----:B------:R-:W-:Y:S01]  /*2470*/  IMAD R14, R14, c[0x0][0x198], RZ ;  /* 0x000066000e0e7a24 */ /* 0x000fe200078e02ff */
[C---:B------:R-:W-:Y:S01]  /*2480*/  ISETP.LT.AND P5, PT, R16.reuse, c[0x0][0x17c], !P0 ;  /* 0x00005f0010007a0c */ /* 0x040fe200047a1270 */
[----:B------:R-:W-:Y:S01]  /*2490*/  IMAD R16, R16, c[0x0][0x198], RZ ;  /* 0x0000660010107a24 */ /* 0x000fe200078e02ff */
[----:B------:R2:W-:Y:S01]  /*24a0*/  @P4 STG.E.U16 [R6.64], R27 ;  /* 0x0000001b06004986 */ /* 0x0005e2000c101506 */
[C---:B------:R-:W-:Y:S01]  /*24b0*/  ISETP.LT.AND P4, PT, R15.reuse, c[0x0][0x17c], !P0 ;  /* 0x00005f000f007a0c */ /* 0x040fe20004781270 */
[----:B------:R-:W-:Y:S01]  /*24c0*/  IMAD R15, R15, c[0x0][0x198], RZ ;  /* 0x000066000f0f7a24 */ /* 0x000fe200078e02ff */
[----:B------:R-:W-:Y:S01]  /*24d0*/  PRMT R31, R31, 0x7632, R31 ;  /* 0x000076321f1f7816 */ /* 0x000fe2000000001f */
[----:B------:R-:W-:Y:S01]  /*24e0*/  IMAD R17, R0, c[0x0][0x198], RZ ;  /* 0x0000660000117a24 */ /* 0x000fe200078e02ff */
[----:B0-----:R-:W-:-:S02]  /*24f0*/  LEA R4, P6, R16, R24, 0x1 ;  /* 0x0000001810047211 */ /* 0x001fc400078c08ff */
[----:B------:R-:W-:Y:S02]  /*2500*/  PRMT R33, R33, 0x7632, R33 ;  /* 0x0000763221217816 */ /* 0x000fe40000000021 */
[C---:B-1----:R-:W-:Y:S02]  /*2510*/  LEA R2, P1, R15.reuse, R24, 0x1 ;  /* 0x000000180f027211 */ /* 0x042fe400078208ff */
[----:B------:R-:W-:Y:S02]  /*2520*/  LEA.HI.X.SX32 R5, R16, R26, 0x1, P6 ;  /* 0x0000001a10057211 */ /* 0x000fe400030f0eff */
[----:B--2---:R-:W-:Y:S02]  /*2530*/  LEA R6, P2, R14, R24, 0x1 ;  /* 0x000000180e067211 */ /* 0x004fe400078408ff */
[----:B------:R-:W-:Y:S01]  /*2540*/  LEA.HI.X.SX32 R3, R15, R26, 0x1, P1 ;  /* 0x0000001a0f037211 */ /* 0x000fe200008f0eff */
[----:B------:R0:W-:Y:S01]  /*2550*/  @P5 STG.E.U16 [R4.64], R31 ;  /* 0x0000001f04005986 */ /* 0x0001e2000c101506 */
[----:B------:R-:W-:-:S02]  /*2560*/  LEA R10, P1, R11, R24, 0x1 ;  /* 0x000000180b0a7211 */ /* 0x000fc400078208ff */
[-C--:B------:R-:W-:Y:S01]  /*2570*/  LEA.HI.X.SX32 R7, R14, R26.reuse, 0x1, P2 ;  /* 0x0000001a0e077211 */ /* 0x080fe200010f0eff */
[----:B------:R1:W-:Y:S01]  /*2580*/  @P4 STG.E.U16 [R2.64], R33 ;  /* 0x0000002102004986 */ /* 0x0003e2000c101506 */
[----:B------:R-:W-:Y:S02]  /*2590*/  ISETP.LT.AND P2, PT, R12, c[0x0][0x17c], !P0 ;  /* 0x00005f000c007a0c */ /* 0x000fe40004741270 */
[----:B------:R-:W-:Y:S02]  /*25a0*/  LEA.HI.X.SX32 R11, R11, R26, 0x1, P1 ;  /* 0x0000001a0b0b7211 */ /* 0x000fe400008f0eff */
[----:B------:R-:W-:Y:S02]  /*25b0*/  ISETP.LT.AND P1, PT, R13, c[0x0][0x17c], !P0 ;  /* 0x00005f000d007a0c */ /* 0x000fe40004721270 */
[----:B------:R-:W-:Y:S02]  /*25c0*/  ISETP.LT.AND P0, PT, R0, c[0x0][0x17c], !P0 ;  /* 0x00005f0000007a0c */ /* 0x000fe40004701270 */
[----:B------:R-:W-:-:S02]  /*25d0*/  LEA R8, P6, R9, R24, 0x1 ;  /* 0x0000001809087211 */ /* 0x000fc400078c08ff */
[----:B------:R-:W-:Y:S02]  /*25e0*/  PRMT R25, R25, 0x7632, R25 ;  /* 0x0000763219197816 */ /* 0x000fe40000000019 */
[----:B------:R-:W-:Y:S02]  /*25f0*/  LEA.HI.X.SX32 R9, R9, R26, 0x1, P6 ;  /* 0x0000001a09097211 */ /* 0x000fe400030f0eff */
[----:B------:R-:W-:Y:S01]  /*2600*/  PRMT R29, R29, 0x7632, R29 ;  /* 0x000076321d1d7816 */ /* 0x000fe2000000001d */
[----:B------:R1:W-:Y:S01]  /*2610*/  @P3 STG.E.U16 [R6.64], R25 ;  /* 0x0000001906003986 */ /* 0x0003e2000c101506 */
[----:B0-----:R-:W-:Y:S02]  /*2620*/  PRMT R5, R21, 0x7632, R5 ;  /* 0x0000763215057816 */ /* 0x001fe40000000005 */
[C---:B------:R-:W-:Y:S01]  /*2630*/  LEA R12, P6, R17.reuse, R24, 0x1 ;  /* 0x00000018110c7211 */ /* 0x040fe200078c08ff */
[----:B------:R1:W-:Y:S03]  /*2640*/  @P2 STG.E.U16 [R8.64], R29 ;  /* 0x0000001d08002986 */ /* 0x0003e6000c101506 */
[----:B------:R-:W-:Y:S01]  /*2650*/  LEA.HI.X.SX32 R13, R17, R26, 0x1, P6 ;  /* 0x0000001a110d7211 */ /* 0x000fe200030f0eff */
[----:B------:R1:W-:Y:S01]  /*2660*/  @P1 STG.E.U16 [R10.64], R5 ;  /* 0x000000050a001986 */ /* 0x0003e2000c101506 */
[----:B------:R-:W-:Y:S07]  /*2670*/  @!P0 EXIT ;  /* 0x000000000000894d */ /* 0x000fee0003800000 */
[----:B-1----:R-:W-:-:S05]  /*2680*/  PRMT R6, R35, 0x7632, R6 ;  /* 0x0000763223067816 */ /* 0x002fca0000000006 */
[----:B------:R-:W-:Y:S01]  /*2690*/  STG.E.U16 [R12.64], R6 ;  /* 0x000000060c007986 */ /* 0x000fe2000c101506 */
[----:B------:R-:W-:Y:S05]  /*26a0*/  EXIT ;  /* 0x000000000000794d */ /* 0x000fea0003800000 */
.L_x_3:
[----:B------:R-:W-:-:S00]  /*26b0*/  BRA `(.L_x_3) ;  /* 0xfffffff000007947 */ /* 0x000fc0000383ffff */
[----:B------:R-:W-:-:S00]  /*26c0*/  NOP ;  /* 0x0000000000007918 */ /* 0x000fc00000000000 */
        /* <DEDUP_REMOVED lines=11> */
.L_x_4:


//--------------------- .nv.shared.matmul_kernel  --------------------------
	.section	.nv.shared.matmul_kernel,"aw",@nobits
	.sectionflags	@""
	.align	16
